// auto-generated by cutlass_sweep.gemm — config: {"arch": "sm_90", "cluster_m": 1, "cluster_n": 1, "dtype": "e4m3", "dtype_b": "e4m3", "layout": "nt", "stages": 0, "tile_k": 256, "tile_m": 256, "tile_n": 32}
#include "cutlass/cutlass.h"
#include "cutlass/gemm/collective/collective_builder.hpp"
#include "cutlass/gemm/device/gemm_universal_adapter.h"
#include "cutlass/gemm/kernel/gemm_universal.hpp"
#include "cutlass/epilogue/collective/collective_builder.hpp"

using ElemA = cutlass::float_e4m3_t;
using ElemB = cutlass::float_e4m3_t;
using ElemCD = cutlass::float_e4m3_t;
using Acc  = float;
using TileShape    = cute::Shape<cute::_256, cute::_32, cute::_256>;
using ClusterShape = cute::Shape<cute::_1, cute::_1, cute::_1>;

using CollectiveEpilogue = typename cutlass::epilogue::collective::CollectiveBuilder<
    cutlass::arch::Sm90, cutlass::arch::OpClassTensorOp,
    TileShape, ClusterShape,
    cutlass::epilogue::collective::EpilogueTileAuto,
    Acc, Acc,
    ElemCD, cutlass::layout::RowMajor, 128 / cutlass::sizeof_bits<ElemCD>::value,
    ElemCD, cutlass::layout::RowMajor, 128 / cutlass::sizeof_bits<ElemCD>::value,
    cutlass::epilogue::collective::EpilogueScheduleAuto
  >::CollectiveOp;

using CollectiveMainloop = typename cutlass::gemm::collective::CollectiveBuilder<
    cutlass::arch::Sm90, cutlass::arch::OpClassTensorOp,
    ElemA, cutlass::layout::RowMajor, 128 / cutlass::sizeof_bits<ElemA>::value,
    ElemB, cutlass::layout::ColumnMajor, 128 / cutlass::sizeof_bits<ElemB>::value,
    Acc,
    TileShape, ClusterShape,
    cutlass::gemm::collective::StageCountAutoCarveout<static_cast<int>(sizeof(typename CollectiveEpilogue::SharedStorage))>,
    cutlass::gemm::collective::KernelScheduleAuto
  >::CollectiveOp;

using GemmKernel = cutlass::gemm::kernel::GemmUniversal<
    cute::Shape<int,int,int,int>,
    CollectiveMainloop,
    CollectiveEpilogue
>;
using Gemm = cutlass::gemm::device::GemmUniversalAdapter<GemmKernel>;

// Force the device kernel symbol into the cubin without needing a host main.
auto* _anchor = &cutlass::device_kernel<GemmKernel>;


// ===== COMPILED SASS (sm_90a) =====

	.target	sm_90a

	.elftype	@"ET_EXEC"


//--------------------- .note.nv.tkinfo           --------------------------
	.section	.note.nv.tkinfo,"",@"SHT_NOTE"
	.sectionflags	@"SHF_NOTE_NV_TKINFO"
	.tkinfo
        /*0018*/ 	.word	0x00000002
        /*0030*/ 	.string	""
        /*0030*/ 	.string	"ptxas"
        /*0030*/ 	.string	"Cuda compilation tools, release 13.0, V13.0.88"
        /*0030*/ 	.string	"Build cuda_13.0.r13.0/compiler.36424714_0"
        /*0030*/ 	.string	"-arch sm_90a -m 64 "



//--------------------- .note.nv.cuinfo           --------------------------
	.section	.note.nv.cuinfo,"",@"SHT_NOTE"
	.sectionflags	@"SHF_NOTE_NV_CUINFO"
        /*0018*/ 	.short	0x0002
        /*001a*/ 	.short	0x005a
        /*001c*/ 	.short	0x0082
	.zero		2


//--------------------- .nv.info                  --------------------------
	.section	.nv.info,"",@"SHT_CUDA_INFO"
	.align	4


	//----- nvinfo : EIATTR_REGCOUNT
	.align		4
        /*0000*/ 	.byte	0x04, 0x2f
        /*0002*/ 	.short	(.L_12 - .L_11)
	.align		4
.L_11:
        /*0004*/ 	.word	index@(_ZN7cutlass13device_kernelINS_4gemm6kernel13GemmUniversalIN4cute5tupleIJiiiiEEENS1_10collective13CollectiveMmaINS1_37MainloopSm90TmaGmmaWarpSpecializedFP8ILi3ENS5_IJNS4_1CILi1EEESB_SB_EEENS1_35KernelTmaWarpSpecializedCooperativeEEENS5_IJNSA_ILi256EEENSA_ILi32EEESF_EEENS_12float_e4m3_tENS5_IJlSB_lEEESI_SJ_NS4_8TiledMMAINS4_8MMA_AtomIJNS4_4SM904GMMA30MMA_64x32x32_F32E4M3E4M3_SS_TNILNSN_7ScaleInE1ELSP_1EEEEEENS4_6LayoutINS5_IJNSA_ILi2EEESB_SB_EEENS5_IJSB_NSA_ILi0EEESV_EEEEENS5_IJNS4_10UnderscoreESY_SY_EEEEENS4_13SM90_TMA_LOADENS4_14ComposedLayoutINS4_7SwizzleILi3ELi4ELi3EEENS4_18smem_ptr_flag_bitsILi8EEENSS_INS5_IJNSA_ILi8EEENSA_ILi128EEEEEENS5_IJS18_SB_EEEEEEEvNS4_8identityES11_S1C_vS1D_EENS_8epilogue10collective6detail29Sm90TmaWarpSpecializedAdapterINS1G_15DefaultEpilogueISI_SJ_SJ_NS1F_6thread17LinearCombinationISI_Li1EffLNS1K_9ScaleType4KindE0ELNS_15FloatRoundStyleE2ESI_EENS1_15EpilogueDefaultEEEEEvvEEEEvNT_6ParamsE)
        /*0008*/ 	.word	0x000000a8


	//----- nvinfo : EIATTR_FRAME_SIZE
	.align		4
.L_12:
        /*000c*/ 	.byte	0x04, 0x11
        /*000e*/ 	.short	(.L_14 - .L_13)
	.align		4
.L_13:
        /*0010*/ 	.word	index@(_ZN7cutlass13device_kernelINS_4gemm6kernel13GemmUniversalIN4cute5tupleIJiiiiEEENS1_10collective13CollectiveMmaINS1_37MainloopSm90TmaGmmaWarpSpecializedFP8ILi3ENS5_IJNS4_1CILi1EEESB_SB_EEENS1_35KernelTmaWarpSpecializedCooperativeEEENS5_IJNSA_ILi256EEENSA_ILi32EEESF_EEENS_12float_e4m3_tENS5_IJlSB_lEEESI_SJ_NS4_8TiledMMAINS4_8MMA_AtomIJNS4_4SM904GMMA30MMA_64x32x32_F32E4M3E4M3_SS_TNILNSN_7ScaleInE1ELSP_1EEEEEENS4_6LayoutINS5_IJNSA_ILi2EEESB_SB_EEENS5_IJSB_NSA_ILi0EEESV_EEEEENS5_IJNS4_10UnderscoreESY_SY_EEEEENS4_13SM90_TMA_LOADENS4_14ComposedLayoutINS4_7SwizzleILi3ELi4ELi3EEENS4_18smem_ptr_flag_bitsILi8EEENSS_INS5_IJNSA_ILi8EEENSA_ILi128EEEEEENS5_IJS18_SB_EEEEEEEvNS4_8identityES11_S1C_vS1D_EENS_8epilogue10collective6detail29Sm90TmaWarpSpecializedAdapterINS1G_15DefaultEpilogueISI_SJ_SJ_NS1F_6thread17LinearCombinationISI_Li1EffLNS1K_9ScaleType4KindE0ELNS_15FloatRoundStyleE2ESI_EENS1_15EpilogueDefaultEEEEEvvEEEEvNT_6ParamsE)
        /*0014*/ 	.word	0x00000000


	//----- nvinfo : EIATTR_MIN_STACK_SIZE
	.align		4
.L_14:
        /*0018*/ 	.byte	0x04, 0x12
        /*001a*/ 	.short	(.L_16 - .L_15)
	.align		4
.L_15:
        /*001c*/ 	.word	index@(_ZN7cutlass13device_kernelINS_4gemm6kernel13GemmUniversalIN4cute5tupleIJiiiiEEENS1_10collective13CollectiveMmaINS1_37MainloopSm90TmaGmmaWarpSpecializedFP8ILi3ENS5_IJNS4_1CILi1EEESB_SB_EEENS1_35KernelTmaWarpSpecializedCooperativeEEENS5_IJNSA_ILi256EEENSA_ILi32EEESF_EEENS_12float_e4m3_tENS5_IJlSB_lEEESI_SJ_NS4_8TiledMMAINS4_8MMA_AtomIJNS4_4SM904GMMA30MMA_64x32x32_F32E4M3E4M3_SS_TNILNSN_7ScaleInE1ELSP_1EEEEEENS4_6LayoutINS5_IJNSA_ILi2EEESB_SB_EEENS5_IJSB_NSA_ILi0EEESV_EEEEENS5_IJNS4_10UnderscoreESY_SY_EEEEENS4_13SM90_TMA_LOADENS4_14ComposedLayoutINS4_7SwizzleILi3ELi4ELi3EEENS4_18smem_ptr_flag_bitsILi8EEENSS_INS5_IJNSA_ILi8EEENSA_ILi128EEEEEENS5_IJS18_SB_EEEEEEEvNS4_8identityES11_S1C_vS1D_EENS_8epilogue10collective6detail29Sm90TmaWarpSpecializedAdapterINS1G_15DefaultEpilogueISI_SJ_SJ_NS1F_6thread17LinearCombinationISI_Li1EffLNS1K_9ScaleType4KindE0ELNS_15FloatRoundStyleE2ESI_EENS1_15EpilogueDefaultEEEEEvvEEEEvNT_6ParamsE)
        /*0020*/ 	.word	0x00000000
.L_16:


//--------------------- .nv.compat                --------------------------
	.section	.nv.compat,"",@"SHT_CUDA_COMPAT_INFO"
	.align	4
        /*0000*/ 	.byte	0x02, 0x09, 0x01, 0x00, 0x02, 0x02, 0x04, 0x00, 0x02, 0x05, 0x05, 0x00, 0x03, 0x07, 0x01, 0x01
        /*0010*/ 	.byte	0x02, 0x03, 0x01, 0x00, 0x02, 0x06, 0x01, 0x00, 0x04, 0x0b, 0x08, 0x00, 0x00, 0x00, 0x00, 0x00
        /*0020*/ 	.byte	0x00, 0x00, 0x00, 0x00


//--------------------- .nv.info._ZN7cutlass13device_kernelINS_4gemm6kernel13GemmUniversalIN4cute5tupleIJiiiiEEENS1_10collective13CollectiveMmaINS1_37MainloopSm90TmaGmmaWarpSpecializedFP8ILi3ENS5_IJNS4_1CILi1EEESB_SB_EEENS1_35KernelTmaWarpSpecializedCooperativeEEENS5_IJNSA_ILi256EEENSA_ILi32EEESF_EEENS_12float_e4m3_tENS5_IJlSB_lEEESI_SJ_NS4_8TiledMMAINS4_8MMA_AtomIJNS4_4SM904GMMA30MMA_64x32x32_F32E4M3E4M3_SS_TNILNSN_7ScaleInE1ELSP_1EEEEEENS4_6LayoutINS5_IJNSA_ILi2EEESB_SB_EEENS5_IJSB_NSA_ILi0EEESV_EEEEENS5_IJNS4_10UnderscoreESY_SY_EEEEENS4_13SM90_TMA_LOADENS4_14ComposedLayoutINS4_7SwizzleILi3ELi4ELi3EEENS4_18smem_ptr_flag_bitsILi8EEENSS_INS5_IJNSA_ILi8EEENSA_ILi128EEEEEENS5_IJS18_SB_EEEEEEEvNS4_8identityES11_S1C_vS1D_EENS_8epilogue10collective6detail29Sm90TmaWarpSpecializedAdapterINS1G_15DefaultEpilogueISI_SJ_SJ_NS1F_6thread17LinearCombinationISI_Li1EffLNS1K_9ScaleType4KindE0ELNS_15FloatRoundStyleE2ESI_EENS1_15EpilogueDefaultEEEEEvvEEEEvNT_6ParamsE --------------------------
	.section	.nv.info._ZN7cutlass13device_kernelINS_4gemm6kernel13GemmUniversalIN4cute5tupleIJiiiiEEENS1_10collective13CollectiveMmaINS1_37MainloopSm90TmaGmmaWarpSpecializedFP8ILi3ENS5_IJNS4_1CILi1EEESB_SB_EEENS1_35KernelTmaWarpSpecializedCooperativeEEENS5_IJNSA_ILi256EEENSA_ILi32EEESF_EEENS_12float_e4m3_tENS5_IJlSB_lEEESI_SJ_NS4_8TiledMMAINS4_8MMA_AtomIJNS4_4SM904GMMA30MMA_64x32x32_F32E4M3E4M3_SS_TNILNSN_7ScaleInE1ELSP_1EEEEEENS4_6LayoutINS5_IJNSA_ILi2EEESB_SB_EEENS5_IJSB_NSA_ILi0EEESV_EEEEENS5_IJNS4_10UnderscoreESY_SY_EEEEENS4_13SM90_TMA_LOADENS4_14ComposedLayoutINS4_7SwizzleILi3ELi4ELi3EEENS4_18smem_ptr_flag_bitsILi8EEENSS_INS5_IJNSA_ILi8EEENSA_ILi128EEEEEENS5_IJS18_SB_EEEEEEEvNS4_8identityES11_S1C_vS1D_EENS_8epilogue10collective6detail29Sm90TmaWarpSpecializedAdapterINS1G_15DefaultEpilogueISI_SJ_SJ_NS1F_6thread17LinearCombinationISI_Li1EffLNS1K_9ScaleType4KindE0ELNS_15FloatRoundStyleE2ESI_EENS1_15EpilogueDefaultEEEEEvvEEEEvNT_6ParamsE,"",@"SHT_CUDA_INFO"
	.sectionflags	@""
	.align	4


	//----- nvinfo : EIATTR_CUDA_API_VERSION
	.align		4
        /*0000*/ 	.byte	0x04, 0x37
        /*0002*/ 	.short	(.L_18 - .L_17)
.L_17:
        /*0004*/ 	.word	0x00000082


	//----- nvinfo : EIATTR_KPARAM_INFO
	.align		4
.L_18:
        /*0008*/ 	.byte	0x04, 0x17
        /*000a*/ 	.short	(.L_20 - .L_19)
.L_19:
        /*000c*/ 	.word	0x00000000
        /*0010*/ 	.short	0x0000
        /*0012*/ 	.short	0x0070
        /*0014*/ 	.byte	0x00, 0xf0, 0x01, 0x10


	//----- nvinfo : EIATTR_SPARSE_MMA_MASK
	.align		4
.L_20:
        /*0018*/ 	.byte	0x03, 0x50
        /*001a*/ 	.short	0x0000


	//----- nvinfo : EIATTR_MAXREG_COUNT
	.align		4
        /*001c*/ 	.byte	0x03, 0x1b
        /*001e*/ 	.short	0x00a8


	//----- nvinfo : EIATTR_NUM_BARRIERS
	.align		4
        /*0020*/ 	.byte	0x02, 0x4c
        /*0022*/ 	.byte	0x01
	.zero		1


	//----- nvinfo : EIATTR_MERCURY_ISA_VERSION
	.align		4
        /*0024*/ 	.byte	0x03, 0x5f
        /*0026*/ 	.short	0x0101


	//----- nvinfo : EIATTR_INT_WARP_WIDE_INSTR_OFFSETS
	.align		4
        /*0028*/ 	.byte	0x04, 0x31
        /*002a*/ 	.short	(.L_22 - .L_21)


	//   ....[0]....
.L_21:
        /*002c*/ 	.word	0x00000380


	//   ....[1]....
        /*0030*/ 	.word	0x00000390


	//   ....[2]....
        /*0034*/ 	.word	0x000004a0


	//----- nvinfo : EIATTR_COOP_GROUP_MASK_REGIDS
	.align		4
.L_22:
        /*0038*/ 	.byte	0x04, 0x29
        /*003a*/ 	.short	(.L_24 - .L_23)


	//   ....[0]....
.L_23:
        /*003c*/ 	.word	0xffffffff


	//   ....[1]....
        /*0040*/ 	.word	0xffffffff


	//   ....[2]....
        /*0044*/ 	.word	0xffffffff


	//   ....[3]....
        /*0048*/ 	.word	0xffffffff


	//   ....[4]....
        /*004c*/ 	.word	0xffffffff


	//----- nvinfo : EIATTR_COOP_GROUP_INSTR_OFFSETS
	.align		4
.L_24:
        /*0050*/ 	.byte	0x04, 0x28
        /*0052*/ 	.short	(.L_26 - .L_25)


	//   ....[0]....
.L_25:
        /*0054*/ 	.word	0x00000060


	//   ....[1]....
        /*0058*/ 	.word	0x00000070


	//   ....[2]....
        /*005c*/ 	.word	0x00000130


	//   ....[3]....
        /*0060*/ 	.word	0x000002a0


	//   ....[4]....
        /*0064*/ 	.word	0x00000fd0


	//----- nvinfo : EIATTR_REG_RECONFIG
	.align		4
.L_26:
        /*0068*/ 	.byte	0x01, 0x54
	.zero		2


	//----- nvinfo : EIATTR_MBARRIER_INSTR_OFFSETS
	.align		4
        /*006c*/ 	.byte	0x04, 0x39
        /*006e*/ 	.short	(.L_28 - .L_27)


	//   ....[0]....
.L_27:
        /*0070*/ 	.word	0x00000230
        /*0074*/ 	.word	0x000000ff
        /*0078*/ 	.word	0x00000000
        /*007c*/ 	.short	0x0100
        /*007e*/ 	.byte	0x08
	.zero		1


	//   ....[1]....
        /*0080*/ 	.word	0x00000240
        /*0084*/ 	.word	0x000000ff
        /*0088*/ 	.word	0x00000018
        /*008c*/ 	.short	0x0100
        /*008e*/ 	.byte	0x08
	.zero		1


	//   ....[2]....
        /*0090*/ 	.word	0x00000250
        /*0094*/ 	.word	0x000000ff
        /*0098*/ 	.word	0x00000008
        /*009c*/ 	.short	0x0100
        /*009e*/ 	.byte	0x08
	.zero		1


	//   ....[3]....
        /*00a0*/ 	.word	0x00000260
        /*00a4*/ 	.word	0x000000ff
        /*00a8*/ 	.word	0x00000020
        /*00ac*/ 	.short	0x0100
        /*00ae*/ 	.byte	0x08
	.zero		1


	//   ....[4]....
        /*00b0*/ 	.word	0x00000270
        /*00b4*/ 	.word	0x000000ff
        /*00b8*/ 	.word	0x00000010
        /*00bc*/ 	.short	0x0100
        /*00be*/ 	.byte	0x08
	.zero		1


	//   ....[5]....
        /*00c0*/ 	.word	0x00000280
        /*00c4*/ 	.word	0x000000ff
        /*00c8*/ 	.word	0x00000028
        /*00cc*/ 	.short	0x0100
        /*00ce*/ 	.byte	0x08
	.zero		1


	//   ....[6]....
        /*00d0*/ 	.word	0x00000510
        /*00d4*/ 	.word	0x000000ff
        /*00d8*/ 	.word	0x00000040
        /*00dc*/ 	.short	0x0100
        /*00de*/ 	.byte	0x06
	.zero		1


	//   ....[7]....
        /*00e0*/ 	.word	0x00000570
        /*00e4*/ 	.word	0x000000ff
        /*00e8*/ 	.word	0x00000048
        /*00ec*/ 	.short	0x0100
        /*00ee*/ 	.byte	0x06
	.zero		1


	//   ....[8]....
        /*00f0*/ 	.word	0x00001300
        /*00f4*/ 	.word	0x000000ff
        /*00f8*/ 	.word	0x00000000
        /*00fc*/ 	.short	0x010a
        /*00fe*/ 	.byte	0x06
	.zero		1


	//   ....[9]....
        /*0100*/ 	.word	0x00001340
        /*0104*/ 	.word	0x000000ff
        /*0108*/ 	.word	0x00000000
        /*010c*/ 	.short	0x010a
        /*010e*/ 	.byte	0x06
	.zero		1


	//   ....[10]....
        /*0110*/ 	.word	0x00001d80
        /*0114*/ 	.word	0x000000ff
        /*0118*/ 	.word	0x00000000
        /*011c*/ 	.short	0x010a
        /*011e*/ 	.byte	0x0e
	.zero		1


	//   ....[11]....
        /*0120*/ 	.word	0x00001dc0
        /*0124*/ 	.word	0x000000ff
        /*0128*/ 	.word	0x00000000
        /*012c*/ 	.short	0x010a
        /*012e*/ 	.byte	0x0e
	.zero		1


	//   ....[12]....
        /*0130*/ 	.word	0x000025f0
        /*0134*/ 	.word	0x000000ff
        /*0138*/ 	.word	0x00000000
        /*013c*/ 	.short	0x0101
        /*013e*/ 	.byte	0x08
	.zero		1


	//   ....[13]....
        /*0140*/ 	.word	0x00002a40
        /*0144*/ 	.word	0x000000ff
        /*0148*/ 	.word	0x00000000
        /*014c*/ 	.short	0x0101
        /*014e*/ 	.byte	0x08
	.zero		1


	//   ....[14]....
        /*0150*/ 	.word	0x000063a0
        /*0154*/ 	.word	0x00000012
        /*0158*/ 	.word	0x00000018
        /*015c*/ 	.short	0x010a
        /*015e*/ 	.byte	0x3f
	.zero		1


	//   ....[15]....
        /*0160*/ 	.word	0x000067f0
        /*0164*/ 	.word	0x00000007
        /*0168*/ 	.word	0x00000048
        /*016c*/ 	.short	0x0101
        /*016e*/ 	.byte	0x3f
	.zero		1


	//   ....[16]....
        /*0170*/ 	.word	0x00006f30
        /*0174*/ 	.word	0x00000007
        /*0178*/ 	.word	0x00000000
        /*017c*/ 	.short	0x010a
        /*017e*/ 	.byte	0x3f
	.zero		1


	//   ....[17]....
        /*0180*/ 	.word	0x00006fb0
        /*0184*/ 	.word	0x00000006
        /*0188*/ 	.word	0x00000000
        /*018c*/ 	.short	0x010a
        /*018e*/ 	.byte	0x3f
	.zero		1


	//   ....[18]....
        /*0190*/ 	.word	0x00007040
        /*0194*/ 	.word	0x00000003
        /*0198*/ 	.word	0x00000000
        /*019c*/ 	.short	0x010a
        /*019e*/ 	.byte	0x3f
	.zero		1


	//   ....[19]....
        /*01a0*/ 	.word	0x000070b0
        /*01a4*/ 	.word	0x00000007
        /*01a8*/ 	.word	0x00000000
        /*01ac*/ 	.short	0x010a
        /*01ae*/ 	.byte	0x3f
	.zero		1


	//   ....[20]....
        /*01b0*/ 	.word	0x00007110
        /*01b4*/ 	.word	0x00000008
        /*01b8*/ 	.word	0x00000000
        /*01bc*/ 	.short	0x010a
        /*01be*/ 	.byte	0x3f
	.zero		1


	//   ....[21]....
        /*01c0*/ 	.word	0x000071e0
        /*01c4*/ 	.word	0x00000012
        /*01c8*/ 	.word	0x00000018
        /*01cc*/ 	.short	0x010a
        /*01ce*/ 	.byte	0x3f
	.zero		1


	//   ....[22]....
        /*01d0*/ 	.word	0x000072c0
        /*01d4*/ 	.word	0x00000007
        /*01d8*/ 	.word	0x00000000
        /*01dc*/ 	.short	0x010a
        /*01de*/ 	.byte	0x3f
	.zero		1


	//   ....[23]....
        /*01e0*/ 	.word	0x00007310
        /*01e4*/ 	.word	0x00000006
        /*01e8*/ 	.word	0x00000000
        /*01ec*/ 	.short	0x010a
        /*01ee*/ 	.byte	0x3f
	.zero		1


	//----- nvinfo : EIATTR_NUM_MBARRIERS
	.align		4
.L_28:
        /*01f0*/ 	.byte	0x03, 0x38
        /*01f2*/ 	.short	0x0008


	//----- nvinfo : EIATTR_EXIT_INSTR_OFFSETS
	.align		4
        /*01f4*/ 	.byte	0x04, 0x1c
        /*01f6*/ 	.short	(.L_30 - .L_29)


	//   ....[0]....
.L_29:
        /*01f8*/ 	.word	0x000005c0


	//   ....[1]....
        /*01fc*/ 	.word	0x00000ea0


	//   ....[2]....
        /*0200*/ 	.word	0x00005a00


	//   ....[3]....
        /*0204*/ 	.word	0x00006040


	//   ....[4]....
        /*0208*/ 	.word	0x00007090


	//----- nvinfo : EIATTR_MAX_THREADS
	.align		4
.L_30:
        /*020c*/ 	.byte	0x04, 0x05
        /*020e*/ 	.short	(.L_32 - .L_31)
.L_31:
        /*0210*/ 	.word	0x00000180
        /*0214*/ 	.word	0x00000001
        /*0218*/ 	.word	0x00000001


	//----- nvinfo : EIATTR_CRS_STACK_SIZE
	.align		4
.L_32:
        /*021c*/ 	.byte	0x04, 0x1e
        /*021e*/ 	.short	(.L_34 - .L_33)
.L_33:
        /*0220*/ 	.word	0x00000000


	//----- nvinfo : EIATTR_CBANK_PARAM_SIZE
	.align		4
.L_34:
        /*0224*/ 	.byte	0x03, 0x19
        /*0226*/ 	.short	0x0470


	//----- nvinfo : EIATTR_PARAM_CBANK
	.align		4
        /*0228*/ 	.byte	0x04, 0x0a
        /*022a*/ 	.short	(.L_36 - .L_35)
	.align		4
.L_35:
        /*022c*/ 	.word	index@(.nv.constant0._ZN7cutlass13device_kernelINS_4gemm6kernel13GemmUniversalIN4cute5tupleIJiiiiEEENS1_10collective13CollectiveMmaINS1_37MainloopSm90TmaGmmaWarpSpecializedFP8ILi3ENS5_IJNS4_1CILi1EEESB_SB_EEENS1_35KernelTmaWarpSpecializedCooperativeEEENS5_IJNSA_ILi256EEENSA_ILi32EEESF_EEENS_12float_e4m3_tENS5_IJlSB_lEEESI_SJ_NS4_8TiledMMAINS4_8MMA_AtomIJNS4_4SM904GMMA30MMA_64x32x32_F32E4M3E4M3_SS_TNILNSN_7ScaleInE1ELSP_1EEEEEENS4_6LayoutINS5_IJNSA_ILi2EEESB_SB_EEENS5_IJSB_NSA_ILi0EEESV_EEEEENS5_IJNS4_10UnderscoreESY_SY_EEEEENS4_13SM90_TMA_LOADENS4_14ComposedLayoutINS4_7SwizzleILi3ELi4ELi3EEENS4_18smem_ptr_flag_bitsILi8EEENSS_INS5_IJNSA_ILi8EEENSA_ILi128EEEEEENS5_IJS18_SB_EEEEEEEvNS4_8identityES11_S1C_vS1D_EENS_8epilogue10collective6detail29Sm90TmaWarpSpecializedAdapterINS1G_15DefaultEpilogueISI_SJ_SJ_NS1F_6thread17LinearCombinationISI_Li1EffLNS1K_9ScaleType4KindE0ELNS_15FloatRoundStyleE2ESI_EENS1_15EpilogueDefaultEEEEEvvEEEEvNT_6ParamsE)
        /*0230*/ 	.short	0x0210
        /*0232*/ 	.short	0x0470


	//----- nvinfo : EIATTR_SW_WAR
	.align		4
.L_36:
        /*0234*/ 	.byte	0x04, 0x36
        /*0236*/ 	.short	(.L_38 - .L_37)
.L_37:
        /*0238*/ 	.word	0x00000008
.L_38:


//--------------------- .nv.callgraph             --------------------------
	.section	.nv.callgraph,"",@"SHT_CUDA_CALLGRAPH"
	.align	4
	.sectionentsize	8
	.align		4
        /*0000*/ 	.word	0x00000000
	.align		4
        /*0004*/ 	.word	0xffffffff
	.align		4
        /*0008*/ 	.word	0x00000000
	.align		4
        /*000c*/ 	.word	0xfffffffe
	.align		4
        /*0010*/ 	.word	0x00000000
	.align		4
        /*0014*/ 	.word	0xfffffffd
	.align		4
        /*0018*/ 	.word	0x00000000
	.align		4
        /*001c*/ 	.word	0xfffffffc


//--------------------- .nv.constant4             --------------------------
	.section	.nv.constant4,"a",@progbits
	.align	8
	.align		8
.nv.constant4:
        /*0000*/ 	.dword	_ZN39_INTERNAL_9e6e4f60_4_k_cu_afb190ce_49064cuda3std3__45__cpo5beginE
	.align		8
        /*0008*/ 	.dword	_ZN39_INTERNAL_9e6e4f60_4_k_cu_afb190ce_49064cuda3std3__45__cpo3endE
	.align		8
        /*0010*/ 	.dword	_ZN39_INTERNAL_9e6e4f60_4_k_cu_afb190ce_49064cuda3std3__45__cpo6cbeginE
	.align		8
        /*0018*/ 	.dword	_ZN39_INTERNAL_9e6e4f60_4_k_cu_afb190ce_49064cuda3std3__45__cpo4cendE
	.align		8
        /*0020*/ 	.dword	_ZN39_INTERNAL_9e6e4f60_4_k_cu_afb190ce_49064cuda3std3__441_GLOBAL__N__9e6e4f60_4_k_cu_afb190ce_49066ignoreE
	.align		8
        /*0028*/ 	.dword	_ZN39_INTERNAL_9e6e4f60_4_k_cu_afb190ce_49064cuda3std3__419piecewise_constructE
	.align		8
        /*0030*/ 	.dword	_ZN39_INTERNAL_9e6e4f60_4_k_cu_afb190ce_49064cuda3std3__48in_placeE
	.align		8
        /*0038*/ 	.dword	_ZN39_INTERNAL_9e6e4f60_4_k_cu_afb190ce_49064cuda3std6ranges3__45__cpo4swapE
	.align		8
        /*0040*/ 	.dword	_ZN39_INTERNAL_9e6e4f60_4_k_cu_afb190ce_49064cuda3std6ranges3__45__cpo9iter_moveE
	.align		8
        /*0048*/ 	.dword	_ZN39_INTERNAL_9e6e4f60_4_k_cu_afb190ce_49064cute7productE
	.align		8
        /*0050*/ 	.dword	_ZN39_INTERNAL_9e6e4f60_4_k_cu_afb190ce_49064cute1_E


//--------------------- .text._ZN7cutlass13device_kernelINS_4gemm6kernel13GemmUniversalIN4cute5tupleIJiiiiEEENS1_10collective13CollectiveMmaINS1_37MainloopSm90TmaGmmaWarpSpecializedFP8ILi3ENS5_IJNS4_1CILi1EEESB_SB_EEENS1_35KernelTmaWarpSpecializedCooperativeEEENS5_IJNSA_ILi256EEENSA_ILi32EEESF_EEENS_12float_e4m3_tENS5_IJlSB_lEEESI_SJ_NS4_8TiledMMAINS4_8MMA_AtomIJNS4_4SM904GMMA30MMA_64x32x32_F32E4M3E4M3_SS_TNILNSN_7ScaleInE1ELSP_1EEEEEENS4_6LayoutINS5_IJNSA_ILi2EEESB_SB_EEENS5_IJSB_NSA_ILi0EEESV_EEEEENS5_IJNS4_10UnderscoreESY_SY_EEEEENS4_13SM90_TMA_LOADENS4_14ComposedLayoutINS4_7SwizzleILi3ELi4ELi3EEENS4_18smem_ptr_flag_bitsILi8EEENSS_INS5_IJNSA_ILi8EEENSA_ILi128EEEEEENS5_IJS18_SB_EEEEEEEvNS4_8identityES11_S1C_vS1D_EENS_8epilogue10collective6detail29Sm90TmaWarpSpecializedAdapterINS1G_15DefaultEpilogueISI_SJ_SJ_NS1F_6thread17LinearCombinationISI_Li1EffLNS1K_9ScaleType4KindE0ELNS_15FloatRoundStyleE2ESI_EENS1_15EpilogueDefaultEEEEEvvEEEEvNT_6ParamsE --------------------------
	.section	.text._ZN7cutlass13device_kernelINS_4gemm6kernel13GemmUniversalIN4cute5tupleIJiiiiEEENS1_10collective13CollectiveMmaINS1_37MainloopSm90TmaGmmaWarpSpecializedFP8ILi3ENS5_IJNS4_1CILi1EEESB_SB_EEENS1_35KernelTmaWarpSpecializedCooperativeEEENS5_IJNSA_ILi256EEENSA_ILi32EEESF_EEENS_12float_e4m3_tENS5_IJlSB_lEEESI_SJ_NS4_8TiledMMAINS4_8MMA_AtomIJNS4_4SM904GMMA30MMA_64x32x32_F32E4M3E4M3_SS_TNILNSN_7ScaleInE1ELSP_1EEEEEENS4_6LayoutINS5_IJNSA_ILi2EEESB_SB_EEENS5_IJSB_NSA_ILi0EEESV_EEEEENS5_IJNS4_10UnderscoreESY_SY_EEEEENS4_13SM90_TMA_LOADENS4_14ComposedLayoutINS4_7SwizzleILi3ELi4ELi3EEENS4_18smem_ptr_flag_bitsILi8EEENSS_INS5_IJNSA_ILi8EEENSA_ILi128EEEEEENS5_IJS18_SB_EEEEEEEvNS4_8identityES11_S1C_vS1D_EENS_8epilogue10collective6detail29Sm90TmaWarpSpecializedAdapterINS1G_15DefaultEpilogueISI_SJ_SJ_NS1F_6thread17LinearCombinationISI_Li1EffLNS1K_9ScaleType4KindE0ELNS_15FloatRoundStyleE2ESI_EENS1_15EpilogueDefaultEEEEEvvEEEEvNT_6ParamsE,"ax",@progbits
	.align	128
.text._ZN7cutlass13device_kernelINS_4gemm6kernel13GemmUniversalIN4cute5tupleIJiiiiEEENS1_10collective13CollectiveMmaINS1_37MainloopSm90TmaGmmaWarpSpecializedFP8ILi3ENS5_IJNS4_1CILi1EEESB_SB_EEENS1_35KernelTmaWarpSpecializedCooperativeEEENS5_IJNSA_ILi256EEENSA_ILi32EEESF_EEENS_12float_e4m3_tENS5_IJlSB_lEEESI_SJ_NS4_8TiledMMAINS4_8MMA_AtomIJNS4_4SM904GMMA30MMA_64x32x32_F32E4M3E4M3_SS_TNILNSN_7ScaleInE1ELSP_1EEEEEENS4_6LayoutINS5_IJNSA_ILi2EEESB_SB_EEENS5_IJSB_NSA_ILi0EEESV_EEEEENS5_IJNS4_10UnderscoreESY_SY_EEEEENS4_13SM90_TMA_LOADENS4_14ComposedLayoutINS4_7SwizzleILi3ELi4ELi3EEENS4_18smem_ptr_flag_bitsILi8EEENSS_INS5_IJNSA_ILi8EEENSA_ILi128EEEEEENS5_IJS18_SB_EEEEEEEvNS4_8identityES11_S1C_vS1D_EENS_8epilogue10collective6detail29Sm90TmaWarpSpecializedAdapterINS1G_15DefaultEpilogueISI_SJ_SJ_NS1F_6thread17LinearCombinationISI_Li1EffLNS1K_9ScaleType4KindE0ELNS_15FloatRoundStyleE2ESI_EENS1_15EpilogueDefaultEEEEEvvEEEEvNT_6ParamsE:
        .type           _ZN7cutlass13device_kernelINS_4gemm6kernel13GemmUniversalIN4cute5tupleIJiiiiEEENS1_10collective13CollectiveMmaINS1_37MainloopSm90TmaGmmaWarpSpecializedFP8ILi3ENS5_IJNS4_1CILi1EEESB_SB_EEENS1_35KernelTmaWarpSpecializedCooperativeEEENS5_IJNSA_ILi256EEENSA_ILi32EEESF_EEENS_12float_e4m3_tENS5_IJlSB_lEEESI_SJ_NS4_8TiledMMAINS4_8MMA_AtomIJNS4_4SM904GMMA30MMA_64x32x32_F32E4M3E4M3_SS_TNILNSN_7ScaleInE1ELSP_1EEEEEENS4_6LayoutINS5_IJNSA_ILi2EEESB_SB_EEENS5_IJSB_NSA_ILi0EEESV_EEEEENS5_IJNS4_10UnderscoreESY_SY_EEEEENS4_13SM90_TMA_LOADENS4_14ComposedLayoutINS4_7SwizzleILi3ELi4ELi3EEENS4_18smem_ptr_flag_bitsILi8EEENSS_INS5_IJNSA_ILi8EEENSA_ILi128EEEEEENS5_IJS18_SB_EEEEEEEvNS4_8identityES11_S1C_vS1D_EENS_8epilogue10collective6detail29Sm90TmaWarpSpecializedAdapterINS1G_15DefaultEpilogueISI_SJ_SJ_NS1F_6thread17LinearCombinationISI_Li1EffLNS1K_9ScaleType4KindE0ELNS_15FloatRoundStyleE2ESI_EENS1_15EpilogueDefaultEEEEEvvEEEEvNT_6ParamsE,@function
        .size           _ZN7cutlass13device_kernelINS_4gemm6kernel13GemmUniversalIN4cute5tupleIJiiiiEEENS1_10collective13CollectiveMmaINS1_37MainloopSm90TmaGmmaWarpSpecializedFP8ILi3ENS5_IJNS4_1CILi1EEESB_SB_EEENS1_35KernelTmaWarpSpecializedCooperativeEEENS5_IJNSA_ILi256EEENSA_ILi32EEESF_EEENS_12float_e4m3_tENS5_IJlSB_lEEESI_SJ_NS4_8TiledMMAINS4_8MMA_AtomIJNS4_4SM904GMMA30MMA_64x32x32_F32E4M3E4M3_SS_TNILNSN_7ScaleInE1ELSP_1EEEEEENS4_6LayoutINS5_IJNSA_ILi2EEESB_SB_EEENS5_IJSB_NSA_ILi0EEESV_EEEEENS5_IJNS4_10UnderscoreESY_SY_EEEEENS4_13SM90_TMA_LOADENS4_14ComposedLayoutINS4_7SwizzleILi3ELi4ELi3EEENS4_18smem_ptr_flag_bitsILi8EEENSS_INS5_IJNSA_ILi8EEENSA_ILi128EEEEEENS5_IJS18_SB_EEEEEEEvNS4_8identityES11_S1C_vS1D_EENS_8epilogue10collective6detail29Sm90TmaWarpSpecializedAdapterINS1G_15DefaultEpilogueISI_SJ_SJ_NS1F_6thread17LinearCombinationISI_Li1EffLNS1K_9ScaleType4KindE0ELNS_15FloatRoundStyleE2ESI_EENS1_15EpilogueDefaultEEEEEvvEEEEvNT_6ParamsE,(.L_x_135 - _ZN7cutlass13device_kernelINS_4gemm6kernel13GemmUniversalIN4cute5tupleIJiiiiEEENS1_10collective13CollectiveMmaINS1_37MainloopSm90TmaGmmaWarpSpecializedFP8ILi3ENS5_IJNS4_1CILi1EEESB_SB_EEENS1_35KernelTmaWarpSpecializedCooperativeEEENS5_IJNSA_ILi256EEENSA_ILi32EEESF_EEENS_12float_e4m3_tENS5_IJlSB_lEEESI_SJ_NS4_8TiledMMAINS4_8MMA_AtomIJNS4_4SM904GMMA30MMA_64x32x32_F32E4M3E4M3_SS_TNILNSN_7ScaleInE1ELSP_1EEEEEENS4_6LayoutINS5_IJNSA_ILi2EEESB_SB_EEENS5_IJSB_NSA_ILi0EEESV_EEEEENS5_IJNS4_10UnderscoreESY_SY_EEEEENS4_13SM90_TMA_LOADENS4_14ComposedLayoutINS4_7SwizzleILi3ELi4ELi3EEENS4_18smem_ptr_flag_bitsILi8EEENSS_INS5_IJNSA_ILi8EEENSA_ILi128EEEEEENS5_IJS18_SB_EEEEEEEvNS4_8identityES11_S1C_vS1D_EENS_8epilogue10collective6detail29Sm90TmaWarpSpecializedAdapterINS1G_15DefaultEpilogueISI_SJ_SJ_NS1F_6thread17LinearCombinationISI_Li1EffLNS1K_9ScaleType4KindE0ELNS_15FloatRoundStyleE2ESI_EENS1_15EpilogueDefaultEEEEEvvEEEEvNT_6ParamsE)
        .other          _ZN7cutlass13device_kernelINS_4gemm6kernel13GemmUniversalIN4cute5tupleIJiiiiEEENS1_10collective13CollectiveMmaINS1_37MainloopSm90TmaGmmaWarpSpecializedFP8ILi3ENS5_IJNS4_1CILi1EEESB_SB_EEENS1_35KernelTmaWarpSpecializedCooperativeEEENS5_IJNSA_ILi256EEENSA_ILi32EEESF_EEENS_12float_e4m3_tENS5_IJlSB_lEEESI_SJ_NS4_8TiledMMAINS4_8MMA_AtomIJNS4_4SM904GMMA30MMA_64x32x32_F32E4M3E4M3_SS_TNILNSN_7ScaleInE1ELSP_1EEEEEENS4_6LayoutINS5_IJNSA_ILi2EEESB_SB_EEENS5_IJSB_NSA_ILi0EEESV_EEEEENS5_IJNS4_10UnderscoreESY_SY_EEEEENS4_13SM90_TMA_LOADENS4_14ComposedLayoutINS4_7SwizzleILi3ELi4ELi3EEENS4_18smem_ptr_flag_bitsILi8EEENSS_INS5_IJNSA_ILi8EEENSA_ILi128EEEEEENS5_IJS18_SB_EEEEEEEvNS4_8identityES11_S1C_vS1D_EENS_8epilogue10collective6detail29Sm90TmaWarpSpecializedAdapterINS1G_15DefaultEpilogueISI_SJ_SJ_NS1F_6thread17LinearCombinationISI_Li1EffLNS1K_9ScaleType4KindE0ELNS_15FloatRoundStyleE2ESI_EENS1_15EpilogueDefaultEEEEEvvEEEEvNT_6ParamsE,@"STO_CUDA_ENTRY STV_DEFAULT"
_ZN7cutlass13device_kernelINS_4gemm6kernel13GemmUniversalIN4cute5tupleIJiiiiEEENS1_10collective13CollectiveMmaINS1_37MainloopSm90TmaGmmaWarpSpecializedFP8ILi3ENS5_IJNS4_1CILi1EEESB_SB_EEENS1_35KernelTmaWarpSpecializedCooperativeEEENS5_IJNSA_ILi256EEENSA_ILi32EEESF_EEENS_12float_e4m3_tENS5_IJlSB_lEEESI_SJ_NS4_8TiledMMAINS4_8MMA_AtomIJNS4_4SM904GMMA30MMA_64x32x32_F32E4M3E4M3_SS_TNILNSN_7ScaleInE1ELSP_1EEEEEENS4_6LayoutINS5_IJNSA_ILi2EEESB_SB_EEENS5_IJSB_NSA_ILi0EEESV_EEEEENS5_IJNS4_10UnderscoreESY_SY_EEEEENS4_13SM90_TMA_LOADENS4_14ComposedLayoutINS4_7SwizzleILi3ELi4ELi3EEENS4_18smem_ptr_flag_bitsILi8EEENSS_INS5_IJNSA_ILi8EEENSA_ILi128EEEEEENS5_IJS18_SB_EEEEEEEvNS4_8identityES11_S1C_vS1D_EENS_8epilogue10collective6detail29Sm90TmaWarpSpecializedAdapterINS1G_15DefaultEpilogueISI_SJ_SJ_NS1F_6thread17LinearCombinationISI_Li1EffLNS1K_9ScaleType4KindE0ELNS_15FloatRoundStyleE2ESI_EENS1_15EpilogueDefaultEEEEEvvEEEEvNT_6ParamsE:
[----:B------:R-:W-:Y:S01]  /*0000*/  LDC R1, c[0x0][0x28] ;  /* 0x00000a00ff017b82 */ /* 0x000fe20000000800 */
[----:B------:R-:W0:Y:S01]  /*0010*/  S2R R2, SR_TID.X ;  /* 0x0000000000027919 */ /* 0x000e220000002100 */
[----:B------:R-:W-:Y:S01]  /*0020*/  ELECT P0, URZ, PT ;  /* 0x00000000003f782f */ /* 0x000fe20003800000 */
[----:B------:R-:W-:Y:S01]  /*0030*/  BSSY B0, `(.L_x_0) ;  /* 0x000000f000007945 */ /* 0x000fe20003800000 */
[--C-:B0-----:R-:W-:Y:S02]  /*0040*/  SHF.R.U32.HI R0, RZ, 0x5, R2.reuse ;  /* 0x00000005ff007819 */ /* 0x101fe40000011602 */
[----:B------:R-:W-:-:S03]  /*0050*/  SHF.R.U32.HI R4, RZ, 0x7, R2 ;  /* 0x00000007ff047819 */ /* 0x000fc60000011602 */
[----:B------:R-:W0:Y:S04]  /*0060*/  SHFL.IDX PT, R3, R0, RZ, 0x1f ;  /* 0x00001fff00037589 */ /* 0x000e2800000e0000 */
[----:B------:R1:W2:Y:S01]  /*0070*/  SHFL.IDX PT, R7, R4, RZ, 0x1f ;  /* 0x00001fff04077589 */ /* 0x0002a200000e0000 */
[----:B0-----:R-:W-:-:S13]  /*0080*/  ISETP.NE.OR P0, PT, R3, RZ, !P0 ;  /* 0x000000ff0300720c */ /* 0x001fda0004705670 */
[----:B-12---:R-:W-:Y:S05]  /*0090*/  @P0 BRA `(.L_x_1) ;  /* 0x0000000000200947 */ /* 0x006fea0003800000 */
[----:B------:R-:W-:Y:S02]  /*00a0*/  ULDC.64 UR4, c[0x0][0x198] ;  /* 0x0000660000047ab9 */ /* 0x000fe40000000a00 */
[----:B------:R-:W-:Y:S02]  /*00b0*/  UIADD3 UR6, UP0, UR4, 0xf0, URZ ;  /* 0x000000f004067890 */ /* 0x000fe4000ff1e03f */
[----:B------:R-:W-:Y:S02]  /*00c0*/  UIADD3 UR4, UP1, UR4, 0x1f0, URZ ;  /* 0x000001f004047890 */ /* 0x000fe4000ff3e03f */
[----:B------:R-:W-:Y:S02]  /*00d0*/  UIADD3.X UR7, URZ, UR5, URZ, UP0, !UPT ;  /* 0x000000053f077290 */ /* 0x000fe400087fe43f */
[----:B------:R-:W-:-:S07]  /*00e0*/  UIADD3.X UR5, URZ, UR5, URZ, UP1, !UPT ;  /* 0x000000053f057290 */ /* 0x000fce0008ffe43f */
[----:B------:R0:W-:Y:S02]  /*00f0*/  UTMACCTL.PF [UR6] ;  /* 0x00000000060079b9 */ /* 0x0001e40008040000 */
[----:B------:R0:W-:Y:S02]  /*0100*/  UTMACCTL.PF [UR4] ;  /* 0x00000000040079b9 */ /* 0x0001e40008040000 */
[----:B0-----:R-:W-:Y:S01]  /*0110*/  NOP ;  /* 0x0000000000007918 */ /* 0x001fe20000000000 */
.L_x_1:
[----:B------:R-:W-:Y:S05]  /*0120*/  BSYNC B0 ;  /* 0x0000000000007941 */ /* 0x000fea0003800000 */
.L_x_0:
[----:B------:R-:W0:Y:S02]  /*0130*/  SHFL.IDX PT, R4, R0, RZ, 0x1f ;  /* 0x00001fff00047589 */ /* 0x000e2400000e0000 */
[----:B0-----:R-:W-:-:S13]  /*0140*/  ISETP.NE.AND P0, PT, R4, RZ, PT ;  /* 0x000000ff0400720c */ /* 0x001fda0003f05270 */
[----:B------:R-:W-:Y:S05]  /*0150*/  @P0 BRA `(.L_x_2) ;  /* 0x0000000000500947 */ /* 0x000fea0003800000 */
[----:B------:R-:W0:Y:S01]  /*0160*/  S2UR UR8, SR_CgaCtaId ;  /* 0x00000000000879c3 */ /* 0x000e220000008800 */
[----:B------:R-:W-:Y:S01]  /*0170*/  UMOV UR4, 0x400 ;  /* 0x0000040000047882 */ /* 0x000fe20000000000 */
[----:B------:R-:W-:Y:S01]  /*0180*/  UMOV UR5, 0x1 ;  /* 0x0000000100057882 */ /* 0x000fe20000000000 */
[----:B------:R-:W-:Y:S01]  /*0190*/  UMOV UR6, 0x100 ;  /* 0x0000010000067882 */ /* 0x000fe20000000000 */
[----:B------:R-:W-:Y:S01]  /*01a0*/  ELECT P0, URZ, PT ;  /* 0x00000000003f782f */ /* 0x000fe20003800000 */
[----:B------:R-:W-:-:S04]  /*01b0*/  UIADD3 UR6, -UR6, 0x100000, URZ ;  /* 0x0010000006067890 */ /* 0x000fc8000fffe13f */
[----:B------:R-:W-:Y:S02]  /*01c0*/  USHF.L.U32 UR7, UR6, 0xb, URZ ;  /* 0x0000000b06077899 */ /* 0x000fe4000800063f */
[----:B------:R-:W-:Y:S02]  /*01d0*/  USHF.L.U32 UR6, UR6, 0x1, URZ ;  /* 0x0000000106067899 */ /* 0x000fe4000800063f */
[----:B0-----:R-:W-:Y:S02]  /*01e0*/  ULEA UR8, UR8, UR4, 0x18 ;  /* 0x0000000408087291 */ /* 0x001fe4000f8ec03f */
[----:B------:R-:W-:-:S04]  /*01f0*/  UIADD3 UR4, -UR5, 0x100000, URZ ;  /* 0x0010000005047890 */ /* 0x000fc8000fffe13f */
[----:B------:R-:W-:Y:S02]  /*0200*/  USHF.L.U32 UR5, UR4, 0xb, URZ ;  /* 0x0000000b04057899 */ /* 0x000fe4000800063f */
[----:B------:R-:W-:Y:S01]  /*0210*/  USHF.L.U32 UR4, UR4, 0x1, URZ ;  /* 0x0000000104047899 */ /* 0x000fe2000800063f */
[----:B------:R-:W0:Y:S11]  /*0220*/  FENCE.VIEW.ASYNC.S ;  /* 0x00000000000073c6 */ /* 0x000e360000000000 */
[----:B0-----:R0:W1:Y:S01]  /*0230*/  SYNCS.EXCH.64 URZ, [UR8], UR4 ;  /* 0x00000004083f75b2 */ /* 0x0010620008000100 */
[----:B------:R0:W2:Y:S01]  /*0240*/  SYNCS.EXCH.64 URZ, [UR8+0x18], UR6 ;  /* 0x00001806083f75b2 */ /* 0x0000a20008000100 */
[----:B------:R0:W3:Y:S01]  /*0250*/  SYNCS.EXCH.64 URZ, [UR8+0x8], UR4 ;  /* 0x00000804083f75b2 */ /* 0x0000e20008000100 */
[----:B------:R0:W4:Y:S01]  /*0260*/  SYNCS.EXCH.64 URZ, [UR8+0x20], UR6 ;  /* 0x00002006083f75b2 */ /* 0x0001220008000100 */
[----:B------:R0:W0:Y:S01]  /*0270*/  SYNCS.EXCH.64 URZ, [UR8+0x10], UR4 ;  /* 0x00001004083f75b2 */ /* 0x0000220008000100 */
[----:B------:R0:W0:Y:S01]  /*0280*/  SYNCS.EXCH.64 URZ, [UR8+0x28], UR6 ;  /* 0x00002806083f75b2 */ /* 0x0000220008000100 */
[----:B------:R-:W-:Y:S01]  /*0290*/  NOP ;  /* 0x0000000000007918 */ /* 0x000fe20000000000 */
.L_x_2:
[----:B------:R-:W5:Y:S01]  /*02a0*/  SHFL.IDX PT, R0, R0, RZ, 0x1f ;  /* 0x00001fff00007589 */ /* 0x000f6200000e0000 */
[----:B------:R-:W1:Y:S01]  /*02b0*/  LDC R4, c[0x0][0x65c] ;  /* 0x00019700ff047b82 */ /* 0x000e620000000800 */
[----:B------:R-:W-:Y:S02]  /*02c0*/  ELECT P0, URZ, PT ;  /* 0x00000000003f782f */ /* 0x000fe40003800000 */
[----:B------:R-:W-:Y:S01]  /*02d0*/  ISETP.NE.AND P2, PT, R7, RZ, PT ;  /* 0x000000ff0700720c */ /* 0x000fe20003f45270 */
[----:B------:R-:W2:Y:S01]  /*02e0*/  S2R R8, SR_CTAID.Y ;  /* 0x0000000000087919 */ /* 0x000ea20000002600 */
[----:B0-----:R-:W-:Y:S01]  /*02f0*/  UMOV UR4, 0x20 ;  /* 0x0000002000047882 */ /* 0x001fe20000000000 */
[----:B------:R-:W-:Y:S01]  /*0300*/  NOP ;  /* 0x0000000000007918 */ /* 0x000fe20000000000 */
[----:B------:R-:W-:Y:S01]  /*0310*/  NOP ;  /* 0x0000000000007918 */ /* 0x000fe20000000000 */
[----:B------:R-:W0:Y:S01]  /*0320*/  S2R R6, SR_CTAID.X ;  /* 0x0000000000067919 */ /* 0x000e220000002500 */
[----:B-----5:R-:W-:-:S02]  /*0330*/  ISETP.NE.OR P0, PT, R0, RZ, !P0 ;  /* 0x000000ff0000720c */ /* 0x020fc40004705670 */
[----:B-1----:R-:W-:Y:S02]  /*0340*/  ISETP.NE.AND P4, PT, R4, 0x1, PT ;  /* 0x000000010400780c */ /* 0x002fe40003f85270 */
[----:B------:R-:W-:-:S04]  /*0350*/  SHF.R.S32.HI R4, RZ, 0x1f, R3 ;  /* 0x0000001fff047819 */ /* 0x000fc80000011403 */
[----:B------:R-:W-:-:S04]  /*0360*/  LEA.HI R4, R4, R3, RZ, 0x2 ;  /* 0x0000000304047211 */ /* 0x000fc800078f10ff */
[----:B------:R-:W-:Y:S01]  /*0370*/  LOP3.LUT R4, R4, 0xfffffffc, RZ, 0xc0, !PT ;  /* 0xfffffffc04047812 */ /* 0x000fe200078ec0ff */
[----:B------:R-:W-:Y:S01]  /*0380*/  VOTEU.ALL UP0, P0 ;  /* 0x00000000003f7886 */ /* 0x000fe20000000000 */
[----:B------:R-:W-:Y:S01]  /*0390*/  VOTEU.ALL UP1, P0 ;  /* 0x00000000003f7886 */ /* 0x000fe20000020000 */
[----:B------:R-:W0:Y:S01]  /*03a0*/  @P4 LDC R9, c[0x0][0x10] ;  /* 0x00000400ff094b82 */ /* 0x000e220000000800 */
[----:B------:R-:W-:Y:S02]  /*03b0*/  @P4 IMAD.MOV.U32 R5, RZ, RZ, RZ ;  /* 0x000000ffff054224 */ /* 0x000fe400078e00ff */
[----:B------:R-:W-:Y:S01]  /*03c0*/  IMAD.IADD R3, R3, 0x1, -R4 ;  /* 0x0000000103037824 */ /* 0x000fe200078e0a04 */
[----:B------:R-:W-:Y:S01]  /*03d0*/  @!UP0 UMOV UR6, 0x400 ;  /* 0x0000040000068882 */ /* 0x000fe20000000000 */
[----:B------:R-:W-:-:S04]  /*03e0*/  @!UP0 UIADD3 UR4, -UR4, 0x100000, URZ ;  /* 0x0010000004048890 */ /* 0x000fc8000fffe13f */
[----:B------:R-:W-:Y:S02]  /*03f0*/  @!UP0 USHF.L.U32 UR5, UR4, 0xb, URZ ;  /* 0x0000000b04058899 */ /* 0x000fe4000800063f */
[----:B------:R-:W-:Y:S01]  /*0400*/  @!UP0 USHF.L.U32 UR4, UR4, 0x1, URZ ;  /* 0x0000000104048899 */ /* 0x000fe2000800063f */
[----:B--2---:R-:W-:Y:S01]  /*0410*/  @P4 IMAD.MOV.U32 R4, RZ, RZ, R8 ;  /* 0x000000ffff044224 */ /* 0x004fe200078e0008 */
[----:B------:R-:W1:Y:S01]  /*0420*/  @!UP0 S2UR UR7, SR_CgaCtaId ;  /* 0x00000000000789c3 */ /* 0x000e620000008800 */
[----:B------:R-:W-:-:S07]  /*0430*/  @P4 IMAD.MOV.U32 R13, RZ, RZ, RZ ;  /* 0x000000ffff0d4224 */ /* 0x000fce00078e00ff */
[----:B------:R-:W2:Y:S01]  /*0440*/  @!P4 LDC R11, c[0x0][0xc] ;  /* 0x00000300ff0bcb82 */ /* 0x000ea20000000800 */
[----:B0-----:R-:W-:-:S04]  /*0450*/  @P4 IMAD.WIDE.U32 R4, R6, R9, R4 ;  /* 0x0000000906044225 */ /* 0x001fc800078e0004 */
[----:B------:R-:W-:Y:S02]  /*0460*/  VIADD R9, R7, 0xffffffff ;  /* 0xffffffff07097836 */ /* 0x000fe40000000000 */
[----:B------:R-:W-:Y:S01]  /*0470*/  @P4 IMAD.MOV.U32 R0, RZ, RZ, R4 ;  /* 0x000000ffff004224 */ /* 0x000fe200078e0004 */
[----:B-1----:R-:W-:Y:S02]  /*0480*/  @!UP0 ULEA UR6, UR7, UR6, 0x18 ;  /* 0x0000000607068291 */ /* 0x002fe4000f8ec03f */
[----:B------:R-:W-:Y:S01]  /*0490*/  ISETP.GE.U32.AND P1, PT, R9, 0x2, PT ;  /* 0x000000020900780c */ /* 0x000fe20003f26070 */
[----:B------:R-:W-:Y:S01]  /*04a0*/  VOTEU.ALL UP0, P0 ;  /* 0x00000000003f7886 */ /* 0x000fe20000000000 */
[----:B------:R-:W-:Y:S01]  /*04b0*/  ISETP.NE.AND P0, PT, R3, 0x3, PT ;  /* 0x000000030300780c */ /* 0x000fe20003f05270 */
[----:B------:R-:W-:-:S03]  /*04c0*/  @P4 IMAD.IADD R5, R5, 0x1, R13 ;  /* 0x0000000105054824 */ /* 0x000fc600078e020d */
[----:B------:R-:W-:-:S04]  /*04d0*/  ISETP.EQ.OR P0, PT, R3, RZ, !P0 ;  /* 0x000000ff0300720c */ /* 0x000fc80004702670 */
[----:B------:R-:W-:Y:S01]  /*04e0*/  ISETP.EQ.AND P0, PT, R7, RZ, P0 ;  /* 0x000000ff0700720c */ /* 0x000fe20000702270 */
[----:B------:R-:W-:Y:S01]  /*04f0*/  IMAD.MOV.U32 R7, RZ, RZ, RZ ;  /* 0x000000ffff077224 */ /* 0x000fe200078e00ff */
[----:B------:R-:W0:Y:S02]  /*0500*/  FENCE.VIEW.ASYNC.S ;  /* 0x00000000000073c6 */ /* 0x000e240000000000 */
[----:B0-----:R0:W3:Y:S01]  /*0510*/  @!UP0 SYNCS.EXCH.64 URZ, [UR6+0x40], UR4 ;  /* 0x00004004063f85b2 */ /* 0x0010e20008000100 */
[----:B------:R-:W-:Y:S01]  /*0520*/  SEL R4, RZ, 0x1, !P0 ;  /* 0x00000001ff047807 */ /* 0x000fe20004000000 */
[----:B--2---:R-:W-:-:S03]  /*0530*/  @!P4 IMAD.WIDE.U32 R10, R11, R8, R6 ;  /* 0x000000080b0ac225 */ /* 0x004fc600078e0006 */
[----:B------:R-:W-:Y:S01]  /*0540*/  SEL R4, R4, 0x2, P1 ;  /* 0x0000000204047807 */ /* 0x000fe20000800000 */
[----:B------:R-:W-:Y:S02]  /*0550*/  @!P4 IMAD.MOV.U32 R0, RZ, RZ, R10 ;  /* 0x000000ffff00c224 */ /* 0x000fe400078e000a */
[----:B------:R-:W-:Y:S01]  /*0560*/  @!P4 IMAD.MOV.U32 R5, RZ, RZ, R11 ;  /* 0x000000ffff05c224 */ /* 0x000fe200078e000b */
[----:B------:R0:W3:Y:S01]  /*0570*/  @!UP1 SYNCS.EXCH.64 URZ, [UR6+0x48], UR4 ;  /* 0x00004804063f95b2 */ /* 0x0000e20008000100 */
[----:B------:R-:W-:Y:S01]  /*0580*/  NOP ;  /* 0x0000000000007918 */ /* 0x000fe20000000000 */
[----:B---34-:R-:W-:Y:S06]  /*0590*/  BAR.SYNC.DEFER_BLOCKING 0x0 ;  /* 0x0000000000007b1d */ /* 0x018fec0000010000 */
[----:B------:R-:W-:Y:S05]  /*05a0*/  @!P2 BRA `(.L_x_3) ;  /* 0x000000540018a947 */ /* 0x000fea0003800000 */
[----:B------:R-:W-:-:S13]  /*05b0*/  ISETP.GT.U32.AND P0, PT, R9, 0x1, PT ;  /* 0x000000010900780c */ /* 0x000fda0003f04070 */
[----:B0-----:R-:W-:Y:S05]  /*05c0*/  @P0 EXIT ;  /* 0x000000000000094d */ /* 0x001fea0003800000 */
[----:B------:R-:W-:Y:S01]  /*05d0*/  ULDC.64 UR4, c[0x0][0x650] ;  /* 0x0001940000047ab9 */ /* 0x000fe20000000a00 */
[----:B------:R-:W-:Y:S01]  /*05e0*/  PRMT R9, RZ, 0x7610, R9 ;  /* 0x00007610ff097816 */ /* 0x000fe20000000009 */
[----:B------:R-:W-:Y:S01]  /*05f0*/  IMAD.MOV.U32 R16, RZ, RZ, -0x1 ;  /* 0xffffffffff107424 */ /* 0x000fe200078e00ff */
[----:B------:R-:W-:Y:S01]  /*0600*/  ISETP.GE.U32.AND P0, PT, R0, UR4, PT ;  /* 0x0000000400007c0c */ /* 0x000fe2000bf06070 */
[----:B------:R-:W-:Y:S02]  /*0610*/  IMAD.MOV.U32 R12, RZ, RZ, -0x1 ;  /* 0xffffffffff0c7424 */ /* 0x000fe400078e00ff */
[----:B------:R-:W-:Y:S01]  /*0620*/  IMAD.MOV.U32 R21, RZ, RZ, -0x1 ;  /* 0xffffffffff157424 */ /* 0x000fe200078e00ff */
[----:B------:R-:W-:-:S13]  /*0630*/  ISETP.GE.U32.AND.EX P0, PT, R5, UR5, PT, P0 ;  /* 0x0000000505007c0c */ /* 0x000fda000bf06100 */
[----:B------:R-:W-:Y:S05]  /*0640*/  @P0 BRA `(.L_x_4) ;  /* 0x0000000400640947 */ /* 0x000fea0003800000 */
[----:B------:R-:W0:Y:S01]  /*0650*/  LDC.64 R16, c[0x0][0x628] ;  /* 0x00018a00ff107b82 */ /* 0x000e220000000a00 */
[----:B------:R-:W-:Y:S02]  /*0660*/  IMAD.MOV.U32 R10, RZ, RZ, R0 ;  /* 0x000000ffff0a7224 */ /* 0x000fe400078e0000 */
[----:B------:R-:W-:-:S05]  /*0670*/  IMAD.MOV.U32 R11, RZ, RZ, R5 ;  /* 0x000000ffff0b7224 */ /* 0x000fca00078e0005 */
[----:B------:R-:W1:Y:S08]  /*0680*/  LDC R18, c[0x0][0x630] ;  /* 0x00018c00ff127b82 */ /* 0x000e700000000800 */
[----:B------:R-:W2:Y:S01]  /*0690*/  LDC.64 R20, c[0x0][0x620] ;  /* 0x00018800ff147b82 */ /* 0x000ea20000000a00 */
[----:B0-----:R-:W-:-:S04]  /*06a0*/  ISETP.NE.U32.AND P0, PT, R16, RZ, PT ;  /* 0x000000ff1000720c */ /* 0x001fc80003f05070 */
[----:B------:R-:W-:-:S13]  /*06b0*/  ISETP.NE.AND.EX P0, PT, R17, RZ, PT, P0 ;  /* 0x000000ff1100720c */ /* 0x000fda0003f05300 */
[----:B-12---:R-:W-:Y:S05]  /*06c0*/  @!P0 BRA `(.L_x_5) ;  /* 0x0000000000288947 */ /* 0x006fea0003800000 */
[----:B------:R-:W0:Y:S02]  /*06d0*/  LDC R3, c[0x0][0x634] ;  /* 0x00018d00ff037b82 */ /* 0x000e240000000800 */
[----:B0-----:R-:W-:-:S05]  /*06e0*/  IADD3 R3, P0, R0, R3, RZ ;  /* 0x0000000300037210 */ /* 0x001fca0007f1e0ff */
[----:B------:R-:W-:-:S04]  /*06f0*/  IMAD.X R9, RZ, RZ, R5, P0 ;  /* 0x000000ffff097224 */ /* 0x000fc800000e0605 */
[----:B------:R-:W-:-:S04]  /*0700*/  IMAD.WIDE.U32 R10, R9, R16, RZ ;  /* 0x00000010090a7225 */ /* 0x000fc800078e00ff */
[----:B------:R-:W-:-:S04]  /*0710*/  IMAD.WIDE.U32 R12, P0, R3, R17, R10 ;  /* 0x00000011030c7225 */ /* 0x000fc8000780000a */
[----:B------:R-:W-:-:S04]  /*0720*/  IMAD.WIDE.U32 R10, R3, R16, RZ ;  /* 0x00000010030a7225 */ /* 0x000fc800078e00ff */
[----:B------:R-:W-:Y:S01]  /*0730*/  IMAD.X R15, RZ, RZ, RZ, P0 ;  /* 0x000000ffff0f7224 */ /* 0x000fe200000e06ff */
[----:B------:R-:W-:Y:S01]  /*0740*/  IADD3 RZ, P0, R11, R12, RZ ;  /* 0x0000000c0bff7210 */ /* 0x000fe20007f1e0ff */
[----:B------:R-:W-:-:S04]  /*0750*/  IMAD.MOV.U32 R14, RZ, RZ, R13 ;  /* 0x000000ffff0e7224 */ /* 0x000fc800078e000d */
[----:B------:R-:W-:-:S08]  /*0760*/  IMAD.WIDE.U32.X R10, R9, R17, R14, P0 ;  /* 0x00000011090a7225 */ /* 0x000fd000000e040e */
.L_x_5:
[-CC-:B------:R-:W-:Y:S01]  /*0770*/  SHF.R.U64 R26, R10, R18.reuse, R11.reuse ;  /* 0x000000120a1a7219 */ /* 0x180fe2000000120b */
[----:B------:R-:W0:Y:S01]  /*0780*/  LDC.64 R22, c[0x0][0x640] ;  /* 0x00019000ff167b82 */ /* 0x000e220000000a00 */
[----:B------:R-:W-:Y:S01]  /*0790*/  SHF.R.U32.HI R7, RZ, R18, R11 ;  /* 0x00000012ff077219 */ /* 0x000fe2000001160b */
[----:B------:R-:W-:Y:S01]  /*07a0*/  ULDC UR4, c[0x0][0x150] ;  /* 0x0000540000047ab9 */ /* 0x000fe20000000800 */
[----:B------:R-:W-:Y:S01]  /*07b0*/  IADD3 R9, P0, RZ, -R26, RZ ;  /* 0x8000001aff097210 */ /* 0x000fe20007f1e0ff */
[----:B------:R-:W-:Y:S01]  /*07c0*/  IMAD.MOV.U32 R10, RZ, RZ, R0 ;  /* 0x000000ffff0a7224 */ /* 0x000fe200078e0000 */
[----:B------:R-:W-:Y:S01]  /*07d0*/  I2FP.F32.U32 R3, R6 ;  /* 0x0000000600037245 */ /* 0x000fe20000201000 */
[----:B------:R-:W-:Y:S02]  /*07e0*/  IMAD.MOV.U32 R11, RZ, RZ, R5 ;  /* 0x000000ffff0b7224 */ /* 0x000fe400078e0005 */
[----:B------:R-:W1:Y:S01]  /*07f0*/  LDC R14, c[0x0][0x618] ;  /* 0x00018600ff0e7b82 */ /* 0x000e620000000800 */
[----:B------:R-:W-:-:S02]  /*0800*/  IMAD.X R13, RZ, RZ, ~R7, P0 ;  /* 0x000000ffff0d7224 */ /* 0x000fc400000e0e07 */
[----:B------:R-:W-:Y:S01]  /*0810*/  FMUL R3, R3, UR4 ;  /* 0x0000000403037c20 */ /* 0x000fe20008400000 */
[----:B------:R-:W-:Y:S01]  /*0820*/  IMAD.WIDE.U32 R10, R9, R20, R10 ;  /* 0x00000014090a7225 */ /* 0x000fe200078e000a */
[----:B------:R-:W-:-:S03]  /*0830*/  ULDC UR4, c[0x0][0x154] ;  /* 0x0000550000047ab9 */ /* 0x000fc60000000800 */
[----:B------:R-:W-:Y:S01]  /*0840*/  IMAD R12, R13, R20, RZ ;  /* 0x000000140d0c7224 */ /* 0x000fe200078e02ff */
[----:B------:R-:W2:Y:S01]  /*0850*/  LDC R7, c[0x0][0x144] ;  /* 0x00005100ff077b82 */ /* 0x000ea20000000800 */
[----:B------:R-:W3:Y:S01]  /*0860*/  F2I.U32.TRUNC.NTZ R3, R3 ;  /* 0x0000000300037305 */ /* 0x000ee2000020f000 */
[----:B------:R-:W-:Y:S02]  /*0870*/  IMAD.MOV.U32 R13, RZ, RZ, -0x1 ;  /* 0xffffffffff0d7424 */ /* 0x000fe400078e00ff */
[----:B------:R-:W-:-:S04]  /*0880*/  IMAD R9, R9, R21, R12 ;  /* 0x0000001509097224 */ /* 0x000fc800078e020c */
[----:B------:R-:W4:Y:S01]  /*0890*/  LDC R18, c[0x0][0x608] ;  /* 0x00018200ff127b82 */ /* 0x000f220000000800 */
[----:B------:R-:W-:Y:S01]  /*08a0*/  IMAD.IADD R11, R11, 0x1, R9 ;  /* 0x000000010b0b7824 */ /* 0x000fe200078e0209 */
[----:B0-----:R-:W-:Y:S02]  /*08b0*/  ISETP.NE.U32.AND P0, PT, R22, RZ, PT ;  /* 0x000000ff1600720c */ /* 0x001fe40003f05070 */
[----:B------:R-:W-:Y:S02]  /*08c0*/  I2FP.F32.U32 R9, R8 ;  /* 0x0000000800097245 */ /* 0x000fe40000201000 */
[----:B------:R-:W-:Y:S02]  /*08d0*/  ISETP.NE.AND.EX P0, PT, R23, RZ, PT, P0 ;  /* 0x000000ff1700720c */ /* 0x000fe40003f05300 */
[----:B------:R-:W0:Y:S01]  /*08e0*/  LDC R12, c[0x0][0x658] ;  /* 0x00019600ff0c7b82 */ /* 0x000e220000000800 */
[-C--:B-1----:R-:W-:Y:S01]  /*08f0*/  SHF.R.U64 R16, R10, R14.reuse, R11 ;  /* 0x0000000e0a107219 */ /* 0x082fe2000000120b */
[----:B---3--:R-:W-:Y:S01]  /*0900*/  IMAD.MOV R10, RZ, RZ, -R3 ;  /* 0x000000ffff0a7224 */ /* 0x008fe200078e0a03 */
[----:B------:R-:W-:-:S05]  /*0910*/  SHF.R.U32.HI R11, RZ, R14, R11 ;  /* 0x0000000eff0b7219 */ /* 0x000fca000001160b */
[----:B------:R-:W1:Y:S01]  /*0920*/  LDC R17, c[0x0][0x148] ;  /* 0x00005200ff117b82 */ /* 0x000e620000000800 */
[----:B--2---:R-:W-:Y:S02]  /*0930*/  IMAD R3, R7, R10, R6 ;  /* 0x0000000a07037224 */ /* 0x004fe400078e0206 */
[----:B------:R-:W-:-:S04]  /*0940*/  FMUL R7, R9, UR4 ;  /* 0x0000000409077c20 */ /* 0x000fc80008400000 */
[----:B------:R2:W3:Y:S01]  /*0950*/  F2I.U32.TRUNC.NTZ R15, R7 ;  /* 0x00000007000f7305 */ /* 0x0004e2000020f000 */
[----:B------:R-:W1:Y:S01]  /*0960*/  LDC R21, c[0x0][0x600] ;  /* 0x00018000ff157b82 */ /* 0x000e620000000800 */
[-CC-:B----4-:R-:W-:Y:S02]  /*0970*/  SHF.R.U64 R27, R16, R18.reuse, R11.reuse ;  /* 0x00000012101b7219 */ /* 0x190fe4000000120b */
[----:B------:R-:W-:Y:S01]  /*0980*/  SHF.R.U32.HI R9, RZ, R18, R11 ;  /* 0x00000012ff097219 */ /* 0x000fe2000001160b */
[----:B------:R-:W-:-:S04]  /*0990*/  IMAD.MOV.U32 R11, RZ, RZ, 0x1 ;  /* 0x00000001ff0b7424 */ /* 0x000fc800078e00ff */
[----:B------:R-:W4:Y:S01]  /*09a0*/  LDC R20, c[0x0][0x648] ;  /* 0x00019200ff147b82 */ /* 0x000f220000000800 */
[-C--:B0-----:R-:W-:Y:S02]  /*09b0*/  SHF.L.U32 R6, R13, R12.reuse, RZ ;  /* 0x0000000c0d067219 */ /* 0x081fe400000006ff */
[-CC-:B------:R-:W-:Y:S02]  /*09c0*/  SHF.R.U64 R18, R27, R12.reuse, R9.reuse ;  /* 0x0000000c1b127219 */ /* 0x180fe40000001209 */
[----:B------:R-:W-:Y:S02]  /*09d0*/  SHF.R.U32.HI R19, RZ, R12, R9 ;  /* 0x0000000cff137219 */ /* 0x000fe40000011609 */
[----:B------:R-:W-:Y:S01]  /*09e0*/  LOP3.LUT R14, RZ, R6, RZ, 0x33, !PT ;  /* 0x00000006ff0e7212 */ /* 0x000fe200078e33ff */
[----:B------:R-:W0:Y:S01]  /*09f0*/  LDC R25, c[0x0][0x638] ;  /* 0x00018e00ff197b82 */ /* 0x000e220000000800 */
[----:B------:R-:W-:Y:S01]  /*0a00*/  SHF.L.U32 R9, R11, R12, RZ ;  /* 0x0000000c0b097219 */ /* 0x000fe200000006ff */
[----:B------:R-:W-:-:S02]  /*0a10*/  IMAD.MOV.U32 R6, RZ, RZ, R18 ;  /* 0x000000ffff067224 */ /* 0x000fc400078e0012 */
[----:B--2---:R-:W-:-:S04]  /*0a20*/  IMAD.MOV.U32 R7, RZ, RZ, R19 ;  /* 0x000000ffff077224 */ /* 0x004fc800078e0013 */
[----:B------:R-:W2:Y:S01]  /*0a30*/  LDC R24, c[0x0][0x610] ;  /* 0x00018400ff187b82 */ /* 0x000ea20000000800 */
[----:B---3--:R-:W-:Y:S05]  /*0a40*/  @!P0 BRA `(.L_x_6) ;  /* 0x0000000000288947 */ /* 0x008fea0003800000 */
[----:B------:R-:W3:Y:S02]  /*0a50*/  LDC R13, c[0x0][0x64c] ;  /* 0x00019300ff0d7b82 */ /* 0x000ee40000000800 */
[----:B---3--:R-:W-:-:S05]  /*0a60*/  IADD3 R13, P0, R18, R13, RZ ;  /* 0x0000000d120d7210 */ /* 0x008fca0007f1e0ff */
        /* <DEDUP_REMOVED lines=8> */
.L_x_6:
[----:B----4-:R-:W-:Y:S01]  /*0af0*/  SHF.R.U64 R6, R6, R20, R7 ;  /* 0x0000001406067219 */ /* 0x010fe20000001207 */
[----:B-1----:R-:W-:Y:S01]  /*0b00*/  VIADD R7, R21, 0xffffffff ;  /* 0xffffffff15077836 */ /* 0x002fe20000000000 */
[----:B------:R-:W-:Y:S01]  /*0b10*/  LOP3.LUT R14, R27, R14, RZ, 0xc0, !PT ;  /* 0x0000000e1b0e7212 */ /* 0x000fe200078ec0ff */
[----:B------:R-:W-:Y:S02]  /*0b20*/  IMAD.MOV R15, RZ, RZ, -R15 ;  /* 0x000000ffff0f7224 */ /* 0x000fe400078e0a0f */
[----:B------:R-:W-:Y:S01]  /*0b30*/  IMAD.MOV R10, RZ, RZ, -R6 ;  /* 0x000000ffff0a7224 */ /* 0x000fe200078e0a06 */
[----:B------:R-:W-:Y:S01]  /*0b40*/  LOP3.LUT R7, R16, R7, RZ, 0xc0, !PT ;  /* 0x0000000710077212 */ /* 0x000fe200078ec0ff */
[----:B------:R-:W-:Y:S02]  /*0b50*/  IMAD R14, R9, R6, R14 ;  /* 0x00000006090e7224 */ /* 0x000fe400078e020e */
[----:B------:R-:W-:Y:S02]  /*0b60*/  @P4 IMAD R3, R17, R15, R8 ;  /* 0x0000000f11034224 */ /* 0x000fe400078e0208 */
[----:B0-----:R-:W-:-:S02]  /*0b70*/  IMAD R6, R10, R25, R18 ;  /* 0x000000190a067224 */ /* 0x001fc400078e0212 */
[----:B--2---:R-:W-:Y:S02]  /*0b80*/  IMAD R3, R14, R24, R3 ;  /* 0x000000180e037224 */ /* 0x004fe400078e0203 */
[----:B------:R-:W-:Y:S02]  /*0b90*/  IMAD R6, R6, R21, R7 ;  /* 0x0000001506067224 */ /* 0x000fe400078e0207 */
[----:B------:R-:W-:Y:S02]  /*0ba0*/  IMAD.MOV.U32 R9, RZ, RZ, 0x1 ;  /* 0x00000001ff097424 */ /* 0x000fe400078e00ff */
[----:B------:R-:W-:Y:S01]  /*0bb0*/  IMAD.MOV.U32 R21, RZ, RZ, R26 ;  /* 0x000000ffff157224 */ /* 0x000fe200078e001a */
[----:B------:R-:W-:Y:S02]  /*0bc0*/  SEL R12, R6, R3, !P4 ;  /* 0x00000003060c7207 */ /* 0x000fe40006000000 */
[----:B------:R-:W-:-:S07]  /*0bd0*/  SEL R16, R3, R6, !P4 ;  /* 0x0000000603107207 */ /* 0x000fce0006000000 */
.L_x_4:
[----:B------:R-:W-:-:S08]  /*0be0*/  NOP ;  /* 0x0000000000007918 */ /* 0x000fd00000000000 */
[----:B------:R-:W0:Y:S02]  /*0bf0*/  USETMAXREG.TRY_ALLOC.CTAPOOL UP0, 0xe8 ;  /* 0x000000e8000079c8 */ /* 0x000e240008000600 */
[----:B0-----:R-:W-:-:S13]  /*0c00*/  PLOP3.LUT P0, PT, PT, PT, UP0, 0x80, 0x0 ;  /* 0x000000000000781c */ /* 0x001fda0003f0f008 */
[----:B------:R-:W-:Y:S05]  /*0c10*/  @!P0 BRA `(.L_x_4) ;  /* 0xfffffffc00f08947 */ /* 0x000fea000383ffff */
[----:B------:R-:W-:Y:S01]  /*0c20*/  ULDC.64 UR4, c[0x0][0x598] ;  /* 0x0001660000047ab9 */ /* 0x000fe20000000a00 */
[----:B------:R-:W-:Y:S01]  /*0c30*/  ULDC.64 UR20, c[0x0][0x208] ;  /* 0x0000820000147ab9 */ /* 0x000fe20000000a00 */
[----:B------:R-:W-:-:S04]  /*0c40*/  ISETP.NE.U32.AND P0, PT, RZ, UR4, PT ;  /* 0x00000004ff007c0c */ /* 0x000fc8000bf05070 */
[----:B------:R-:W-:-:S13]  /*0c50*/  ISETP.NE.AND.EX P0, PT, RZ, UR5, PT, P0 ;  /* 0x00000005ff007c0c */ /* 0x000fda000bf05300 */
[----:B------:R-:W-:Y:S05]  /*0c60*/  @!P0 BRA `(.L_x_7) ;  /* 0x00000000001c8947 */ /* 0x000fea0003800000 */
[----:B------:R-:W0:Y:S02]  /*0c70*/  LDC.64 R6, c[0x0][0x598] ;  /* 0x00016600ff067b82 */ /* 0x000e240000000a00 */
[----:B0-----:R-:W2:Y:S02]  /*0c80*/  LDG.E.64 R6, desc[UR20][R6.64] ;  /* 0x0000001406067981 */ /* 0x001ea4000c1e1b00 */
[----:B--2---:R-:W-:-:S04]  /*0c90*/  ISETP.NE.U32.AND P0, PT, R6, RZ, PT ;  /* 0x000000ff0600720c */ /* 0x004fc80003f05070 */
[----:B------:R-:W-:-:S13]  /*0ca0*/  ISETP.NE.AND.EX P0, PT, R7, RZ, PT, P0 ;  /* 0x000000ff0700720c */ /* 0x000fda0003f05300 */
[----:B------:R-:W-:Y:S05]  /*0cb0*/  @!P0 BRA `(.L_x_7) ;  /* 0x0000000000088947 */ /* 0x000fea0003800000 */
[----:B------:R0:W5:Y:S01]  /*0cc0*/  LD.E R3, desc[UR20][R6.64] ;  /* 0x0000001406037980 */ /* 0x000162000c101900 */
[----:B------:R-:W-:Y:S05]  /*0cd0*/  BRA `(.L_x_8) ;  /* 0x0000000000207947 */ /* 0x000fea0003800000 */
.L_x_7:
[----:B------:R-:W-:Y:S02]  /*0ce0*/  ULDC.64 UR4, c[0x0][0x588] ;  /* 0x0001620000047ab9 */ /* 0x000fe40000000a00 */
[----:B------:R-:W-:-:S04]  /*0cf0*/  ISETP.NE.U32.AND P0, PT, RZ, UR4, PT ;  /* 0x00000004ff007c0c */ /* 0x000fc8000bf05070 */
[----:B------:R-:W-:-:S13]  /*0d00*/  ISETP.NE.AND.EX P0, PT, RZ, UR5, PT, P0 ;  /* 0x00000005ff007c0c */ /* 0x000fda000bf05300 */
[----:B------:R-:W-:Y:S05]  /*0d10*/  @!P0 BRA `(.L_x_9) ;  /* 0x00000000000c8947 */ /* 0x000fea0003800000 */
[----:B------:R-:W0:Y:S02]  /*0d20*/  LDC.64 R6, c[0x0][0x588] ;  /* 0x00016200ff067b82 */ /* 0x000e240000000a00 */
[----:B0-----:R1:W5:Y:S01]  /*0d30*/  LDG.E R3, desc[UR20][R6.64] ;  /* 0x0000001406037981 */ /* 0x001362000c1e1900 */
[----:B------:R-:W-:Y:S05]  /*0d40*/  BRA `(.L_x_8) ;  /* 0x0000000000047947 */ /* 0x000fea0003800000 */
.L_x_9:
[----:B------:R-:W2:Y:S02]  /*0d50*/  LDC R3, c[0x0][0x580] ;  /* 0x00016000ff037b82 */ /* 0x000ea40000000800 */
.L_x_8:
[----:B------:R-:W-:Y:S02]  /*0d60*/  ULDC.64 UR4, c[0x0][0x5a0] ;  /* 0x0001680000047ab9 */ /* 0x000fe40000000a00 */
[----:B------:R-:W-:-:S04]  /*0d70*/  ISETP.NE.U32.AND P0, PT, RZ, UR4, PT ;  /* 0x00000004ff007c0c */ /* 0x000fc8000bf05070 */
[----:B------:R-:W-:-:S13]  /*0d80*/  ISETP.NE.AND.EX P0, PT, RZ, UR5, PT, P0 ;  /* 0x00000005ff007c0c */ /* 0x000fda000bf05300 */
[----:B------:R-:W-:Y:S05]  /*0d90*/  @!P0 BRA `(.L_x_10) ;  /* 0x00000000001c8947 */ /* 0x000fea0003800000 */
[----:B01----:R-:W0:Y:S02]  /*0da0*/  LDC.64 R6, c[0x0][0x5a0] ;  /* 0x00016800ff067b82 */ /* 0x003e240000000a00 */
[----:B0-----:R-:W3:Y:S02]  /*0db0*/  LDG.E.64 R6, desc[UR20][R6.64] ;  /* 0x0000001406067981 */ /* 0x001ee4000c1e1b00 */
[----:B---3--:R-:W-:-:S04]  /*0dc0*/  ISETP.NE.U32.AND P0, PT, R6, RZ, PT ;  /* 0x000000ff0600720c */ /* 0x008fc80003f05070 */
[----:B------:R-:W-:-:S13]  /*0dd0*/  ISETP.NE.AND.EX P0, PT, R7, RZ, PT, P0 ;  /* 0x000000ff0700720c */ /* 0x000fda0003f05300 */
[----:B------:R-:W-:Y:S05]  /*0de0*/  @!P0 BRA `(.L_x_10) ;  /* 0x0000000000088947 */ /* 0x000fea0003800000 */
[----:B------:R0:W5:Y:S01]  /*0df0*/  LD.E R10, desc[UR20][R6.64] ;  /* 0x00000014060a7980 */ /* 0x000162000c101900 */
[----:B------:R-:W-:Y:S05]  /*0e00*/  BRA `(.L_x_11) ;  /* 0x0000000000207947 */ /* 0x000fea0003800000 */
.L_x_10:
[----:B------:R-:W-:Y:S02]  /*0e10*/  ULDC.64 UR4, c[0x0][0x590] ;  /* 0x0001640000047ab9 */ /* 0x000fe40000000a00 */
[----:B------:R-:W-:-:S04]  /*0e20*/  ISETP.NE.U32.AND P0, PT, RZ, UR4, PT ;  /* 0x00000004ff007c0c */ /* 0x000fc8000bf05070 */
[----:B------:R-:W-:-:S13]  /*0e30*/  ISETP.NE.AND.EX P0, PT, RZ, UR5, PT, P0 ;  /* 0x00000005ff007c0c */ /* 0x000fda000bf05300 */
[----:B------:R-:W-:Y:S05]  /*0e40*/  @!P0 BRA `(.L_x_12) ;  /* 0x00000000000c8947 */ /* 0x000fea0003800000 */
[----:B------:R-:W3:Y:S02]  /*0e50*/  LDC.64 R10, c[0x0][0x590] ;  /* 0x00016400ff0a7b82 */ /* 0x000ee40000000a00 */
[----:B---3--:R3:W5:Y:S01]  /*0e60*/  LDG.E R10, desc[UR20][R10.64] ;  /* 0x000000140a0a7981 */ /* 0x008762000c1e1900 */
[----:B------:R-:W-:Y:S05]  /*0e70*/  BRA `(.L_x_11) ;  /* 0x0000000000047947 */ /* 0x000fea0003800000 */
.L_x_12:
[----:B------:R-:W4:Y:S02]  /*0e80*/  LDC R10, c[0x0][0x584] ;  /* 0x00016100ff0a7b82 */ /* 0x000f240000000800 */
.L_x_11:
[----:B------:R-:W-:-:S13]  /*0e90*/  LOP3.LUT P0, RZ, R9, 0xff, RZ, 0xc0, !PT ;  /* 0x000000ff09ff7812 */ /* 0x000fda000780c0ff */
[----:B------:R-:W-:Y:S05]  /*0ea0*/  @!P0 EXIT ;  /* 0x000000000000894d */ /* 0x000fea0003800000 */
[----:B------:R-:W-:Y:S01]  /*0eb0*/  ULDC UR4, c[0x0][0x28c] ;  /* 0x0000a30000047ab9 */ /* 0x000fe20000000800 */
[----:B------:R-:W-:Y:S01]  /*0ec0*/  LOP3.LUT R85, R4, 0x1, RZ, 0xfc, !PT ;  /* 0x0000000104557812 */ /* 0x000fe200078efcff */
[----:B------:R-:W-:-:S04]  /*0ed0*/  UIADD3 UR4, UR4, 0xff, URZ ;  /* 0x000000ff04047890 */ /* 0x000fc8000fffe03f */
[----:B------:R-:W-:-:S04]  /*0ee0*/  USHF.R.S32.HI UR5, URZ, 0x1f, UR4 ;  /* 0x0000001f3f057899 */ /* 0x000fc80008011404 */
[----:B------:R-:W-:-:S03]  /*0ef0*/  ULEA.HI UR5, UR5, UR4, URZ, 0x8 ;  /* 0x0000000405057291 */ /* 0x000fc6000f8f403f */
[----:B------:R-:W-:Y:S01]  /*0f00*/  UMOV UR4, URZ ;  /* 0x0000003f00047c82 */ /* 0x000fe20008000000 */
[----:B------:R-:W-:-:S03]  /*0f10*/  USHF.R.S32.HI UR9, URZ, 0x8, UR5 ;  /* 0x000000083f097899 */ /* 0x000fc60008011405 */
[----:B------:R-:W-:-:S09]  /*0f20*/  UMOV UR5, URZ ;  /* 0x0000003f00057c82 */ /* 0x000fd20008000000 */
.L_x_101:
[----:B01----:R-:W-:Y:S01]  /*0f30*/  LOP3.LUT R6, R2, 0x80, RZ, 0xc0, !PT ;  /* 0x0000008002067812 */ /* 0x003fe200078ec0ff */
[----:B------:R-:W0:Y:S01]  /*0f40*/  S2UR UR12, SR_CgaCtaId ;  /* 0x00000000000c79c3 */ /* 0x000e220000008800 */
[----:B------:R-:W-:Y:S01]  /*0f50*/  UMOV UR11, 0x400 ;  /* 0x00000400000b7882 */ /* 0x000fe20000000000 */
[----:B------:R-:W-:Y:S01]  /*0f60*/  UMOV UR6, URZ ;  /* 0x0000003f00067c82 */ /* 0x000fe20008000000 */
[----:B------:R-:W-:Y:S01]  /*0f70*/  SHF.R.U32.HI R6, RZ, 0x7, R6 ;  /* 0x00000007ff067819 */ /* 0x000fe20000011606 */
[----:B------:R-:W-:Y:S01]  /*0f80*/  UMOV UR7, URZ ;  /* 0x0000003f00077c82 */ /* 0x000fe20008000000 */
[----:B------:R-:W-:Y:S01]  /*0f90*/  UMOV UR13, UR5 ;  /* 0x00000005000d7c82 */ /* 0x000fe20008000000 */
[----:B------:R-:W-:Y:S01]  /*0fa0*/  CS2R R22, SRZ ;  /* 0x0000000000167805 */ /* 0x000fe2000001ff00 */
[----:B---3--:R-:W-:Y:S01]  /*0fb0*/  IMAD.MOV.U32 R11, RZ, RZ, RZ ;  /* 0x000000ffff0b7224 */ /* 0x008fe200078e00ff */
[----:B------:R-:W1:Y:S01]  /*0fc0*/  LDC R7, c[0x0][0x28c] ;  /* 0x0000a300ff077b82 */ /* 0x000e620000000800 */
[----:B------:R-:W3:Y:S01]  /*0fd0*/  SHFL.IDX PT, R6, R6, RZ, 0x1f ;  /* 0x00001fff06067589 */ /* 0x000ee200000e0000 */
[----:B------:R-:W-:-:S02]  /*0fe0*/  CS2R R56, SRZ ;  /* 0x0000000000387805 */ /* 0x000fc4000001ff00 */
[----:B------:R-:W-:Y:S02]  /*0ff0*/  CS2R R58, SRZ ;  /* 0x00000000003a7805 */ /* 0x000fe4000001ff00 */
[----:B------:R-:W-:Y:S02]  /*1000*/  CS2R R60, SRZ ;  /* 0x00000000003c7805 */ /* 0x000fe4000001ff00 */
[----:B------:R-:W-:Y:S02]  /*1010*/  CS2R R62, SRZ ;  /* 0x00000000003e7805 */ /* 0x000fe4000001ff00 */
[----:B------:R-:W-:Y:S02]  /*1020*/  CS2R R64, SRZ ;  /* 0x0000000000407805 */ /* 0x000fe4000001ff00 */
[----:B------:R-:W-:Y:S02]  /*1030*/  CS2R R66, SRZ ;  /* 0x0000000000427805 */ /* 0x000fe4000001ff00 */
[----:B------:R-:W-:-:S02]  /*1040*/  CS2R R68, SRZ ;  /* 0x0000000000447805 */ /* 0x000fc4000001ff00 */
[----:B------:R-:W-:Y:S02]  /*1050*/  CS2R R70, SRZ ;  /* 0x0000000000467805 */ /* 0x000fe4000001ff00 */
[----:B------:R-:W-:Y:S02]  /*1060*/  CS2R R72, SRZ ;  /* 0x0000000000487805 */ /* 0x000fe4000001ff00 */
[----:B------:R-:W-:Y:S02]  /*1070*/  CS2R R74, SRZ ;  /* 0x00000000004a7805 */ /* 0x000fe4000001ff00 */
[----:B------:R-:W-:Y:S02]  /*1080*/  CS2R R76, SRZ ;  /* 0x00000000004c7805 */ /* 0x000fe4000001ff00 */
[----:B------:R-:W-:Y:S02]  /*1090*/  CS2R R78, SRZ ;  /* 0x00000000004e7805 */ /* 0x000fe4000001ff00 */
[----:B------:R-:W-:-:S02]  /*10a0*/  CS2R R80, SRZ ;  /* 0x0000000000507805 */ /* 0x000fc4000001ff00 */
[----:B------:R-:W-:Y:S01]  /*10b0*/  CS2R R82, SRZ ;  /* 0x0000000000527805 */ /* 0x000fe2000001ff00 */
[----:B0-----:R-:W-:Y:S01]  /*10c0*/  ULEA UR11, UR12, UR11, 0x18 ;  /* 0x0000000b0c0b7291 */ /* 0x001fe2000f8ec03f */
[----:B------:R-:W-:Y:S01]  /*10d0*/  IMAD.MOV.U32 R84, RZ, RZ, RZ ;  /* 0x000000ffff547224 */ /* 0x000fe200078e00ff */
[----:B------:R-:W-:Y:S01]  /*10e0*/  CS2R R40, SRZ ;  /* 0x0000000000287805 */ /* 0x000fe2000001ff00 */
[----:B------:R-:W-:Y:S01]  /*10f0*/  IMAD.U32 R9, RZ, RZ, UR4 ;  /* 0x00000004ff097e24 */ /* 0x000fe2000f8e00ff */
[----:B------:R-:W-:Y:S02]  /*1100*/  CS2R R42, SRZ ;  /* 0x00000000002a7805 */ /* 0x000fe4000001ff00 */
[----:B------:R-:W-:Y:S02]  /*1110*/  CS2R R44, SRZ ;  /* 0x00000000002c7805 */ /* 0x000fe4000001ff00 */
[----:B------:R-:W-:Y:S02]  /*1120*/  CS2R R46, SRZ ;  /* 0x00000000002e7805 */ /* 0x000fe4000001ff00 */
[----:B------:R-:W-:-:S02]  /*1130*/  CS2R R48, SRZ ;  /* 0x0000000000307805 */ /* 0x000fc4000001ff00 */
[----:B-1----:R-:W-:Y:S02]  /*1140*/  ISETP.GE.AND P0, PT, R7, 0x1, PT ;  /* 0x000000010700780c */ /* 0x002fe40003f06270 */
[----:B------:R-:W-:Y:S02]  /*1150*/  CS2R R50, SRZ ;  /* 0x0000000000327805 */ /* 0x000fe4000001ff00 */
[----:B---3--:R-:W-:Y:S02]  /*1160*/  R2UR UR8, R6 ;  /* 0x00000000060872ca */ /* 0x008fe400000e0000 */
        /* <DEDUP_REMOVED lines=10> */
[----:B------:R-:W-:-:S04]  /*1210*/  ULEA.HI UR10, UR8, UR8, URZ, 0x1 ;  /* 0x00000008080a7291 */ /* 0x000fc8000f8f083f */
[----:B------:R-:W-:-:S04]  /*1220*/  ULOP3.LUT UR10, UR10, 0x7fffe, URZ, 0xc0, !UPT ;  /* 0x0007fffe0a0a7892 */ /* 0x000fc8000f8ec03f */
[----:B------:R-:W-:-:S03]  /*1230*/  UIADD3 UR10, UR8, -UR10, URZ ;  /* 0x8000000a080a7290 */ /* 0x000fc6000fffe03f */
[----:B------:R-:W-:Y:S01]  /*1240*/  UMOV UR8, URZ ;  /* 0x0000003f00087c82 */ /* 0x000fe20008000000 */
[----:B------:R-:W-:-:S04]  /*1250*/  ULEA UR10, UR10, UR11, 0xd ;  /* 0x0000000b0a0a7291 */ /* 0x000fc8000f8e683f */
[----:B------:R-:W-:-:S04]  /*1260*/  UIADD3 UR10, UR10, 0x100, URZ ;  /* 0x000001000a0a7890 */ /* 0x000fc8000fffe03f */
[----:B------:R-:W-:-:S04]  /*1270*/  USHF.R.U32.HI UR10, URZ, 0x4, UR10 ;  /* 0x000000043f0a7899 */ /* 0x000fc8000801160a */
[----:B------:R-:W-:Y:S01]  /*1280*/  ULOP3.LUT UR10, UR10, 0x3fff, URZ, 0xc0, !UPT ;  /* 0x00003fff0a0a7892 */ /* 0x000fe2000f8ec03f */
[----:B-----5:R-:W-:Y:S11]  /*1290*/  @!P0 BRA `(.L_x_13) ;  /* 0x0000000800748947 */ /* 0x020ff60003800000 */
[----:B------:R-:W-:-:S13]  /*12a0*/  ISETP.NE.AND P1, PT, R85, 0x3, PT ;  /* 0x000000035500780c */ /* 0x000fda0003f25270 */
[----:B------:R-:W-:Y:S05]  /*12b0*/  @!P1 BRA `(.L_x_14) ;  /* 0x0000000000049947 */ /* 0x000fea0003800000 */
[----:B------:R-:W-:Y:S01]  /*12c0*/  BPT.TRAP 0x1 ;  /* 0x000000040000795c */ /* 0x000fe20000300000 */
.L_x_14:
[----:B------:R-:W-:Y:S01]  /*12d0*/  ULEA UR6, UR5, UR11, 0x3 ;  /* 0x0000000b05067291 */ /* 0x000fe2000f8e183f */
[----:B------:R-:W-:-:S05]  /*12e0*/  IMAD.U32 R6, RZ, RZ, UR4 ;  /* 0x00000004ff067e24 */ /* 0x000fca000f8e00ff */
[----:B------:R-:W-:-:S04]  /*12f0*/  SHF.L.U32 R6, R6, 0x1f, RZ ;  /* 0x0000001f06067819 */ /* 0x000fc800000006ff */
[----:B------:R0:W1:Y:S01]  /*1300*/  SYNCS.PHASECHK.TRANS64.TRYWAIT P0, [UR6], R6 ;  /* 0x00000006ff0075a7 */ /* 0x0000620008000146 */
[----:B------:R-:W-:Y:S05]  /*1310*/  @!P1 BRA `(.L_x_15) ;  /* 0x0000000000049947 */ /* 0x000fea0003800000 */
[----:B------:R-:W-:Y:S01]  /*1320*/  BPT.TRAP 0x1 ;  /* 0x000000040000795c */ /* 0x000fe20000300000 */
.L_x_15:
[----:B-1----:R-:W-:Y:S05]  /*1330*/  @P0 BRA `(.L_x_16) ;  /* 0x0000000000080947 */ /* 0x002fea0003800000 */
[----:B------:R-:W1:Y:S02]  /*1340*/  SYNCS.PHASECHK.TRANS64.TRYWAIT P0, [UR6], R6 ;  /* 0x00000006ff0075a7 */ /* 0x000e640008000146 */
[----:B-1----:R-:W-:Y:S05]  /*1350*/  @!P0 BRA `(.L_x_17) ;  /* 0x0000005c00508947 */ /* 0x002fea0003800000 */
.L_x_16:
[----:B------:R-:W-:Y:S01]  /*1360*/  UIADD3 UR6, UR11, 0x30100, URZ ;  /* 0x000301000b067890 */ /* 0x000fe2000fffe03f */
[----:B------:R-:W-:Y:S01]  /*1370*/  WARPGROUP.ARRIVE ;  /* 0x00000000000079c5 */ /* 0x000fe20000000000 */
[----:B------:R-:W-:Y:S01]  /*1380*/  ULOP3.LUT UR8, UR10, 0x10000, URZ, 0xfc, !UPT ;  /* 0x000100000a087892 */ /* 0x000fe2000f8efc3f */
[----:B------:R-:W-:Y:S01]  /*1390*/  CS2R R22, SRZ ;  /* 0x0000000000167805 */ /* 0x000fe2000001ff00 */
[----:B------:R-:W-:Y:S01]  /*13a0*/  USHF.R.U32.HI UR6, URZ, 0x4, UR6 ;  /* 0x000000043f067899 */ /* 0x000fe20008011606 */
[----:B------:R-:W-:Y:S01]  /*13b0*/  IMAD.MOV.U32 R11, RZ, RZ, RZ ;  /* 0x000000ffff0b7224 */ /* 0x000fe200078e00ff */
[----:B------:R-:W-:Y:S01]  /*13c0*/  ULEA UR8, UR5, UR8, 0xc ;  /* 0x0000000805087291 */ /* 0x000fe2000f8e603f */
[----:B------:R-:W-:Y:S01]  /*13d0*/  CS2R R56, SRZ ;  /* 0x0000000000387805 */ /* 0x000fe2000001ff00 */
[----:B------:R-:W-:Y:S01]  /*13e0*/  ULOP3.LUT UR6, UR6, 0x3fff, URZ, 0xc0, !UPT ;  /* 0x00003fff06067892 */ /* 0x000fe2000f8ec03f */
[----:B------:R-:W-:Y:S01]  /*13f0*/  CS2R R58, SRZ ;  /* 0x00000000003a7805 */ /* 0x000fe2000001ff00 */
[----:B------:R-:W-:Y:S01]  /*1400*/  UMOV UR17, 0x40000040 ;  /* 0x4000004000117882 */ /* 0x000fe20000000000 */
[----:B------:R-:W-:Y:S01]  /*1410*/  UMOV UR19, 0x40000040 ;  /* 0x4000004000137882 */ /* 0x000fe20000000000 */
[----:B------:R-:W-:Y:S01]  /*1420*/  ULOP3.LUT UR6, UR6, 0x10000, URZ, 0xfc, !UPT ;  /* 0x0001000006067892 */ /* 0x000fe2000f8efc3f */
[----:B------:R-:W-:Y:S01]  /*1430*/  CS2R R60, SRZ ;  /* 0x00000000003c7805 */ /* 0x000fe2000001ff00 */
[----:B------:R-:W-:Y:S01]  /*1440*/  UMOV UR16, UR8 ;  /* 0x0000000800107c82 */ /* 0x000fe20008000000 */
[----:B------:R-:W-:Y:S01]  /*1450*/  UIADD3 UR7, UR8, 0x806, URZ ;  /* 0x0000080608077890 */ /* 0x000fe2000fffe03f */
[----:B------:R-:W-:Y:S01]  /*1460*/  CS2R R62, SRZ ;  /* 0x00000000003e7805 */ /* 0x000fe2000001ff00 */
[----:B------:R-:W-:Y:S01]  /*1470*/  ULEA UR12, UR5, UR6, 0x9 ;  /* 0x00000006050c7291 */ /* 0x000fe2000f8e483f */
[----:B------:R-:W-:Y:S01]  /*1480*/  CS2R R64, SRZ ;  /* 0x0000000000407805 */ /* 0x000fe2000001ff00 */
[----:B------:R-:W-:Y:S01]  /*1490*/  UIADD3 UR6, UR8, 0x400, URZ ;  /* 0x0000040008067890 */ /* 0x000fe2000fffe03f */
[----:B------:R-:W-:Y:S01]  /*14a0*/  CS2R R66, SRZ ;  /* 0x0000000000427805 */ /* 0x000fe2000001ff00 */
[----:B------:R-:W-:Y:S01]  /*14b0*/  UIADD3 UR14, UR12, 0x106, URZ ;  /* 0x000001060c0e7890 */ /* 0x000fe2000fffe03f */
[----:B------:R-:W-:Y:S01]  /*14c0*/  CS2R R68, SRZ ;  /* 0x0000000000447805 */ /* 0x000fe2000001ff00 */
[----:B------:R-:W-:Y:S01]  /*14d0*/  UMOV UR13, 0x40000040 ;  /* 0x40000040000d7882 */ /* 0x000fe20000000000 */
[----:B------:R-:W-:Y:S01]  /*14e0*/  UMOV UR18, UR12 ;  /* 0x0000000c00127c82 */ /* 0x000fe20008000000 */
[----:B------:R-:W-:Y:S01]  /*14f0*/  UMOV UR15, 0x40000040 ;  /* 0x40000040000f7882 */ /* 0x000fe20000000000 */
[----:B------:R-:W-:Y:S01]  /*1500*/  QGMMA.64x32x32.F32.E4M3.E4M3 R40, gdesc[UR16], RZ, !UPT ;  /* 0x00600000102879f3 */ /* 0x000fe2000c7008ff */
[----:B------:R-:W-:Y:S01]  /*1510*/  UMOV UR16, UR6 ;  /* 0x0000000600107c82 */ /* 0x000fe20008000000 */
[----:B------:R-:W-:Y:S01]  /*1520*/  UMOV UR17, 0x40000040 ;  /* 0x4000004000117882 */ /* 0x000fe20000000000 */
[----:B------:R-:W-:Y:S01]  /*1530*/  UIADD3 UR6, UR8, 0x402, URZ ;  /* 0x0000040208067890 */ /* 0x000fe2000fffe03f */
[----:B------:R-:W-:Y:S01]  /*1540*/  QGMMA.64x32x32.F32.E4M3.E4M3 R24, gdesc[UR16], RZ, !UPT ;  /* 0x00600000101879f3 */ /* 0x000fe2000c7008ff */
[----:B------:R-:W-:Y:S01]  /*1550*/  UIADD3 UR16, UR8, 0x2, URZ ;  /* 0x0000000208107890 */ /* 0x000fe2000fffe03f */
[----:B------:R-:W-:Y:S01]  /*1560*/  CS2R R70, SRZ ;  /* 0x0000000000467805 */ /* 0x000fe2000001ff00 */
[----:B------:R-:W-:Y:S01]  /*1570*/  UIADD3 UR18, UR12, 0x2, URZ ;  /* 0x000000020c127890 */ /* 0x000fe2000fffe03f */
[----:B------:R-:W-:Y:S01]  /*1580*/  CS2R R72, SRZ ;  /* 0x0000000000487805 */ /* 0x000fe2000001ff00 */
[----:B------:R-:W-:Y:S01]  /*1590*/  UMOV UR17, 0x40000040 ;  /* 0x4000004000117882 */ /* 0x000fe20000000000 */
[----:B------:R-:W-:Y:S01]  /*15a0*/  UMOV UR19, 0x40000040 ;  /* 0x4000004000137882 */ /* 0x000fe20000000000 */
[----:B------:R-:W-:-:S02]  /*15b0*/  CS2R R74, SRZ ;  /* 0x00000000004a7805 */ /* 0x000fc4000001ff00 */
[----:B------:R-:W-:Y:S02]  /*15c0*/  CS2R R76, SRZ ;  /* 0x00000000004c7805 */ /* 0x000fe4000001ff00 */
[----:B------:R-:W-:Y:S02]  /*15d0*/  CS2R R78, SRZ ;  /* 0x00000000004e7805 */ /* 0x000fe4000001ff00 */
[----:B------:R-:W-:Y:S02]  /*15e0*/  CS2R R80, SRZ ;  /* 0x0000000000507805 */ /* 0x000fe4000001ff00 */
[----:B------:R-:W-:Y:S01]  /*15f0*/  CS2R R82, SRZ ;  /* 0x0000000000527805 */ /* 0x000fe2000001ff00 */
[----:B------:R-:W-:Y:S01]  /*1600*/  IMAD.MOV.U32 R84, RZ, RZ, RZ ;  /* 0x000000ffff547224 */ /* 0x000fe200078e00ff */
[----:B------:R-:W-:Y:S01]  /*1610*/  QGMMA.64x32x32.F32.E4M3.E4M3 R40, gdesc[UR16], R40 ;  /* 0x00600000102879f3 */ /* 0x000fe20008700828 */
[----:B------:R-:W-:Y:S01]  /*1620*/  UMOV UR16, UR6 ;  /* 0x0000000600107c82 */ /* 0x000fe20008000000 */
[----:B------:R-:W-:Y:S01]  /*1630*/  UMOV UR17, 0x40000040 ;  /* 0x4000004000117882 */ /* 0x000fe20000000000 */
[----:B------:R-:W-:Y:S01]  /*1640*/  UIADD3 UR6, UR8, 0x404, URZ ;  /* 0x0000040408067890 */ /* 0x000fe2000fffe03f */
[----:B------:R-:W-:Y:S01]  /*1650*/  QGMMA.64x32x32.F32.E4M3.E4M3 R24, gdesc[UR16], R24 ;  /* 0x00600000101879f3 */ /* 0x000fe20008700818 */
[----:B------:R-:W-:-:S02]  /*1660*/  UIADD3 UR16, UR8, 0x4, URZ ;  /* 0x0000000408107890 */ /* 0x000fc4000fffe03f */
[----:B------:R-:W-:Y:S01]  /*1670*/  UIADD3 UR18, UR12, 0x4, URZ ;  /* 0x000000040c127890 */ /* 0x000fe2000fffe03f */
[----:B------:R-:W-:Y:S01]  /*1680*/  UMOV UR17, 0x40000040 ;  /* 0x4000004000117882 */ /* 0x000fe20000000000 */
[----:B------:R-:W-:-:S07]  /*1690*/  UMOV UR19, 0x40000040 ;  /* 0x4000004000137882 */ /* 0x000fce0000000000 */
[----:B------:R-:W-:Y:S01]  /*16a0*/  QGMMA.64x32x32.F32.E4M3.E4M3 R40, gdesc[UR16], R40 ;  /* 0x00600000102879f3 */ /* 0x000fe20008700828 */
[----:B------:R-:W-:Y:S01]  /*16b0*/  UMOV UR16, UR6 ;  /* 0x0000000600107c82 */ /* 0x000fe20008000000 */
[----:B------:R-:W-:Y:S01]  /*16c0*/  UMOV UR17, 0x40000040 ;  /* 0x4000004000117882 */ /* 0x000fe20000000000 */
[----:B------:R-:W-:Y:S01]  /*16d0*/  UIADD3 UR6, UR8, 0x406, URZ ;  /* 0x0000040608067890 */ /* 0x000fe2000fffe03f */
[----:B------:R-:W-:Y:S01]  /*16e0*/  QGMMA.64x32x32.F32.E4M3.E4M3 R24, gdesc[UR16], R24 ;  /* 0x00600000101879f3 */ /* 0x000fe20008700818 */
[----:B------:R-:W-:Y:S02]  /*16f0*/  UIADD3 UR16, UR8, 0x6, URZ ;  /* 0x0000000608107890 */ /* 0x000fe4000fffe03f */
        /* <DEDUP_REMOVED lines=29> */
[----:B------:R-:W-:Y:S01]  /*18d0*/  UMOV UR19, 0x40000040 ;  /* 0x4000004000137882 */ /* 0x000fe20000000000 */
[----:B------:R-:W-:Y:S01]  /*18e0*/  UMOV UR12, UR7 ;  /* 0x00000007000c7c82 */ /* 0x000fe20008000000 */
[----:B------:R-:W-:Y:S01]  /*18f0*/  ULDC UR7, c[0x0][0x50c] ;  /* 0x0001430000077ab9 */ /* 0x000fe20000000800 */
[----:B------:R-:W-:-:S02]  /*1900*/  UIADD3 UR8, UR8, 0xc06, URZ ;  /* 0x00000c0608087890 */ /* 0x000fc4000fffe03f */
[----:B------:R-:W-:-:S04]  /*1910*/  UISETP.NE.AND UP0, UPT, UR7, 0x8, UPT ;  /* 0x000000080700788c */ /* 0x000fc8000bf05270 */
[----:B------:R-:W-:-:S06]  /*1920*/  USEL UR7, URZ, 0x1, UP0 ;  /* 0x000000013f077887 */ /* 0x000fcc0008000000 */
[----:B------:R-:W-:Y:S01]  /*1930*/  ISETP.NE.AND P0, PT, RZ, UR7, PT ;  /* 0x00000007ff007c0c */ /* 0x000fe2000bf05270 */
[----:B------:R-:W-:Y:S01]  /*1940*/  QGMMA.64x32x32.F32.E4M3.E4M3 R40, gdesc[UR16], R40 ;  /* 0x00600000102879f3 */ /* 0x000fe20008700828 */
[----:B------:R-:W-:Y:S01]  /*1950*/  UMOV UR16, UR6 ;  /* 0x0000000600107c82 */ /* 0x000fe20008000000 */
[----:B------:R-:W-:Y:S01]  /*1960*/  UMOV UR17, 0x40000040 ;  /* 0x4000004000117882 */ /* 0x000fe20000000000 */
[----:B------:R-:W-:Y:S01]  /*1970*/  UMOV UR6, 0x8 ;  /* 0x0000000800067882 */ /* 0x000fe20000000000 */
[----:B------:R-:W-:Y:S04]  /*1980*/  QGMMA.64x32x32.F32.E4M3.E4M3 R24, gdesc[UR16], R24 ;  /* 0x00600000101879f3 */ /* 0x000fe80008700818 */
[----:B------:R-:W-:Y:S01]  /*1990*/  QGMMA.64x32x32.F32.E4M3.E4M3 R40, gdesc[UR12], R40 ;  /* 0x006000000c2879f3 */ /* 0x000fe20008700828 */
[----:B------:R-:W-:Y:S01]  /*19a0*/  UMOV UR12, UR8 ;  /* 0x00000008000c7c82 */ /* 0x000fe20008000000 */
[----:B------:R-:W-:-:S02]  /*19b0*/  UMOV UR13, 0x40000040 ;  /* 0x40000040000d7882 */ /* 0x000fc40000000000 */
[----:B------:R-:W-:Y:S01]  /*19c0*/  QGMMA.64x32x32.F32.E4M3.E4M3 R24, gdesc[UR12], R24, gsb0 ;  /* 0x006000000c1879f3 */ /* 0x000fe20008000818 */
[----:B------:R-:W-:Y:S05]  /*19d0*/  @!P0 BRA `(.L_x_18) ;  /* 0x0000000000888947 */ /* 0x000fea0003800000 */
[----:B------:R-:W-:Y:S02]  /*19e0*/  WARPGROUP.DEPBAR.LE gsb0, 0x0 ;  /* 0x00008000000079c5 */ /* 0x000fe40000010000 */
[----:B------:R-:W-:-:S01]  /*19f0*/  FADD R83, RZ, R40 ;  /* 0x00000028ff537221 */ /* 0x000fc20000000000 */
[----:B------:R-:W-:Y:S01]  /*1a00*/  FADD R84, RZ, R41 ;  /* 0x00000029ff547221 */ /* 0x000fe20000000000 */
        /* <DEDUP_REMOVED lines=30> */
[----:B------:R-:W-:-:S06]  /*1bf0*/  UMOV UR6, URZ ;  /* 0x0000003f00067c82 */ /* 0x000fcc0008000000 */
.L_x_18:
[----:B------:R-:W-:-:S04]  /*1c00*/  UIADD3 UR13, UR5, 0x1, URZ ;  /* 0x00000001050d7890 */ /* 0x000fc8000fffe03f */
[----:B------:R-:W-:-:S04]  /*1c10*/  UISETP.NE.AND UP0, UPT, UR13, 0x3, UPT ;  /* 0x000000030d00788c */ /* 0x000fc8000bf05270 */
[----:B------:R-:W-:Y:S02]  /*1c20*/  USEL UR8, URZ, 0x1, UP0 ;  /* 0x000000013f087887 */ /* 0x000fe40008000000 */
[----:B------:R-:W-:Y:S02]  /*1c30*/  USEL UR13, UR13, URZ, UP0 ;  /* 0x0000003f0d0d7287 */ /* 0x000fe40008000000 */
[----:B------:R-:W-:-:S06]  /*1c40*/  ULOP3.LUT UR8, UR4, UR8, URZ, 0x3c, !UPT ;  /* 0x0000000804087292 */ /* 0x000fcc000f8e3c3f */
[----:B------:R-:W-:Y:S01]  /*1c50*/  IMAD.U32 R9, RZ, RZ, UR8 ;  /* 0x00000008ff097e24 */ /* 0x000fe2000f8e00ff */
[----:B------:R-:W-:-:S06]  /*1c60*/  UMOV UR8, 0x1 ;  /* 0x0000000100087882 */ /* 0x000fcc0000000000 */
.L_x_13:
[----:B------:R-:W-:-:S04]  /*1c70*/  UISETP.LT.AND UP0, UPT, UR9, 0x1, UPT ;  /* 0x000000010900788c */ /* 0x000fc8000bf01270 */
[----:B------:R-:W-:-:S04]  /*1c80*/  USEL UR12, UR9, 0x1, UP0 ;  /* 0x00000001090c7887 */ /* 0x000fc80008000000 */
[----:B------:R-:W-:-:S04]  /*1c90*/  UIADD3 UR12, UR9, -UR12, URZ ;  /* 0x8000000c090c7290 */ /* 0x000fc8000fffe03f */
[----:B------:R-:W-:-:S06]  /*1ca0*/  UISETP.GE.AND UP0, UPT, UR12, 0x1, UPT ;  /* 0x000000010c00788c */ /* 0x000fcc000bf06270 */
[----:B------:R-:W-:-:S13]  /*1cb0*/  PLOP3.LUT P0, PT, PT, PT, UP0, 0x80, 0x0 ;  /* 0x000000000000781c */ /* 0x000fda0003f0f008 */
[----:B------:R-:W-:Y:S05]  /*1cc0*/  @!P0 BRA `(.L_x_19) ;  /* 0x0000000800848947 */ /* 0x000fea0003800000 */
[----:B01----:R-:W-:Y:S01]  /*1cd0*/  IMAD.U32 R6, RZ, RZ, UR12 ;  /* 0x0000000cff067e24 */ /* 0x003fe2000f8e00ff */
[----:B------:R-:W-:Y:S01]  /*1ce0*/  UMOV UR12, UR5 ;  /* 0x00000005000c7c82 */ /* 0x000fe20008000000 */
[----:B------:R-:W-:-:S05]  /*1cf0*/  ULDC UR15, c[0x0][0x50c] ;  /* 0x00014300000f7ab9 */ /* 0x000fca0000000800 */
.L_x_27:
[----:B------:R-:W-:-:S13]  /*1d00*/  ISETP.NE.AND P1, PT, R85, 0x3, PT ;  /* 0x000000035500780c */ /* 0x000fda0003f25270 */
[----:B01----:R-:W-:Y:S05]  /*1d10*/  @!P1 BRA `(.L_x_20) ;  /* 0x0000000000049947 */ /* 0x003fea0003800000 */
[----:B------:R-:W-:Y:S01]  /*1d20*/  BPT.TRAP 0x1 ;  /* 0x000000040000795c */ /* 0x000fe20000300000 */
.L_x_20:
[----:B------:R-:W0:Y:S01]  /*1d30*/  S2UR UR14, SR_CgaCtaId ;  /* 0x00000000000e79c3 */ /* 0x000e220000008800 */
[----:B------:R-:W-:Y:S01]  /*1d40*/  UMOV UR11, 0x400 ;  /* 0x00000400000b7882 */ /* 0x000fe20000000000 */
[----:B------:R-:W-:Y:S01]  /*1d50*/  SHF.L.U32 R7, R9, 0x1f, RZ ;  /* 0x0000001f09077819 */ /* 0x000fe200000006ff */
[----:B0-----:R-:W-:-:S04]  /*1d60*/  ULEA UR11, UR14, UR11, 0x18 ;  /* 0x0000000b0e0b7291 */ /* 0x001fc8000f8ec03f */
[----:B------:R-:W-:-:S09]  /*1d70*/  ULEA UR14, UR13, UR11, 0x3 ;  /* 0x0000000b0d0e7291 */ /* 0x000fd2000f8e183f */
[----:B------:R0:W1:Y:S01]  /*1d80*/  SYNCS.PHASECHK.TRANS64.TRYWAIT P0, [UR14], R7 ;  /* 0x00000007ff0075a7 */ /* 0x000062000800014e */
[----:B------:R-:W-:Y:S05]  /*1d90*/  @!P1 BRA `(.L_x_21) ;  /* 0x0000000000049947 */ /* 0x000fea0003800000 */
[----:B------:R-:W-:Y:S01]  /*1da0*/  BPT.TRAP 0x1 ;  /* 0x000000040000795c */ /* 0x000fe20000300000 */
.L_x_21:
[----:B-1----:R-:W-:Y:S05]  /*1db0*/  @P0 BRA `(.L_x_22) ;  /* 0x0000000000080947 */ /* 0x002fea0003800000 */
[----:B------:R-:W1:Y:S02]  /*1dc0*/  SYNCS.PHASECHK.TRANS64.TRYWAIT P0, [UR14], R7 ;  /* 0x00000007ff0075a7 */ /* 0x000e64000800014e */
[----:B-1----:R-:W-:Y:S05]  /*1dd0*/  @!P0 BRA `(.L_x_23) ;  /* 0x0000005000c88947 */ /* 0x002fea0003800000 */
.L_x_22:
[----:B------:R-:W-:Y:S01]  /*1de0*/  UIADD3 UR14, UR11, 0x30100, URZ ;  /* 0x000301000b0e7890 */ /* 0x000fe2000fffe03f */
[----:B------:R-:W-:Y:S01]  /*1df0*/  WARPGROUP.ARRIVE ;  /* 0x00000000000079c5 */ /* 0x000fe20000000000 */
[----:B------:R-:W-:Y:S02]  /*1e00*/  UISETP.NE.AND UP0, UPT, UR7, URZ, UPT ;  /* 0x0000003f0700728c */ /* 0x000fe4000bf05270 */
[----:B------:R-:W-:Y:S02]  /*1e10*/  USHF.R.U32.HI UR14, URZ, 0x4, UR14 ;  /* 0x000000043f0e7899 */ /* 0x000fe4000801160e */
[----:B------:R-:W-:Y:S02]  /*1e20*/  USEL UR8, UR8, URZ, !UP0 ;  /* 0x0000003f08087287 */ /* 0x000fe4000c000000 */
[----:B------:R-:W-:Y:S02]  /*1e30*/  ULOP3.LUT UR7, UR14, 0x3fff, URZ, 0xc0, !UPT ;  /* 0x00003fff0e077892 */ /* 0x000fe4000f8ec03f */
[----:B------:R-:W-:-:S02]  /*1e40*/  ULOP3.LUT UR14, UR10, 0x10000, URZ, 0xfc, !UPT ;  /* 0x000100000a0e7892 */ /* 0x000fc4000f8efc3f */
[----:B------:R-:W-:Y:S02]  /*1e50*/  ULOP3.LUT UR7, UR7, 0x10000, URZ, 0xfc, !UPT ;  /* 0x0001000007077892 */ /* 0x000fe4000f8efc3f */
[----:B------:R-:W-:Y:S02]  /*1e60*/  UISETP.NE.U32.AND UP0, UPT, UR8, URZ, UPT ;  /* 0x0000003f0800728c */ /* 0x000fe4000bf05070 */
[----:B------:R-:W-:Y:S02]  /*1e70*/  ULEA UR14, UR13, UR14, 0xc ;  /* 0x0000000e0d0e7291 */ /* 0x000fe4000f8e603f */
[----:B------:R-:W-:Y:S02]  /*1e80*/  ULEA UR8, UR13, UR7, 0x9 ;  /* 0x000000070d087291 */ /* 0x000fe4000f8e483f */
[----:B------:R-:W-:Y:S01]  /*1e90*/  UIADD3 UR7, UR14, 0x400, URZ ;  /* 0x000004000e077890 */ /* 0x000fe2000fffe03f */
[----:B------:R-:W-:Y:S02]  /*1ea0*/  UMOV UR17, 0x40000040 ;  /* 0x4000004000117882 */ /* 0x000fe40000000000 */
[----:B------:R-:W-:Y:S01]  /*1eb0*/  UMOV UR16, UR14 ;  /* 0x0000000e00107c82 */ /* 0x000fe20008000000 */
[----:B------:R-:W-:Y:S01]  /*1ec0*/  UMOV UR19, 0x40000040 ;  /* 0x4000004000137882 */ /* 0x000fe20000000000 */
[----:B------:R-:W-:Y:S01]  /*1ed0*/  UMOV UR18, UR8 ;  /* 0x0000000800127c82 */ /* 0x000fe20008000000 */
[----:B------:R-:W-:Y:S01]  /*1ee0*/  UIADD3 UR6, UR6, 0x8, URZ ;  /* 0x0000000806067890 */ /* 0x000fe2000fffe03f */
[----:B------:R-:W-:Y:S01]  /*1ef0*/  QGMMA.64x32x32.F32.E4M3.E4M3 R40, gdesc[UR16], R40, UP0 ;  /* 0x00600000102879f3 */ /* 0x000fe2000bf00828 */
[----:B------:R-:W-:Y:S01]  /*1f00*/  UMOV UR16, UR7 ;  /* 0x0000000700107c82 */ /* 0x000fe20008000000 */
[----:B------:R-:W-:Y:S01]  /*1f10*/  UMOV UR17, 0x40000040 ;  /* 0x4000004000117882 */ /* 0x000fe20000000000 */
[----:B------:R-:W-:Y:S01]  /*1f20*/  UIADD3 UR7, UR14, 0x402, URZ ;  /* 0x000004020e077890 */ /* 0x000fe2000fffe03f */
[----:B------:R-:W-:Y:S01]  /*1f30*/  QGMMA.64x32x32.F32.E4M3.E4M3 R24, gdesc[UR16], R24, UP0 ;  /* 0x00600000101879f3 */ /* 0x000fe2000bf00818 */
[----:B------:R-:W-:-:S02]  /*1f40*/  UIADD3 UR16, UR14, 0x2, URZ ;  /* 0x000000020e107890 */ /* 0x000fc4000fffe03f */
[----:B------:R-:W-:Y:S01]  /*1f50*/  UIADD3 UR18, UR8, 0x2, URZ ;  /* 0x0000000208127890 */ /* 0x000fe2000fffe03f */
[----:B------:R-:W-:Y:S01]  /*1f60*/  UMOV UR17, 0x40000040 ;  /* 0x4000004000117882 */ /* 0x000fe20000000000 */
[----:B------:R-:W-:Y:S01]  /*1f70*/  UMOV UR19, 0x40000040 ;  /* 0x4000004000137882 */ /* 0x000fe20000000000 */
[----:B------:R-:W-:-:S06]  /*1f80*/  UISETP.NE.AND UP0, UPT, UR6, UR15, UPT ;  /* 0x0000000f0600728c */ /* 0x000fcc000bf05270 */
        /* <DEDUP_REMOVED lines=48> */
[----:B------:R-:W-:Y:S01]  /*2290*/  USEL UR7, URZ, 0x1, UP0 ;  /* 0x000000013f077887 */ /* 0x000fe20008000000 */
[----:B------:R-:W-:Y:S01]  /*22a0*/  QGMMA.64x32x32.F32.E4M3.E4M3 R24, gdesc[UR16], R24 ;  /* 0x00600000101879f3 */ /* 0x000fe20008700818 */
[----:B------:R-:W-:Y:S02]  /*22b0*/  UIADD3 UR16, UR14, 0x806, URZ ;  /* 0x000008060e107890 */ /* 0x000fe4000fffe03f */
[----:B------:R-:W-:Y:S02]  /*22c0*/  UIADD3 UR18, UR8, 0x106, URZ ;  /* 0x0000010608127890 */ /* 0x000fe4000fffe03f */
[----:B------:R-:W-:Y:S01]  /*22d0*/  UIADD3 UR14, UR14, 0xc06, URZ ;  /* 0x00000c060e0e7890 */ /* 0x000fe2000fffe03f */
[----:B------:R-:W-:Y:S01]  /*22e0*/  ISETP.NE.AND P0, PT, RZ, UR7, PT ;  /* 0x00000007ff007c0c */ /* 0x000fe2000bf05270 */
[----:B------:R-:W-:Y:S01]  /*22f0*/  UMOV UR17, 0x40000040 ;  /* 0x4000004000117882 */ /* 0x000fe20000000000 */
[----:B------:R-:W-:-:S04]  /*2300*/  UMOV UR19, 0x40000040 ;  /* 0x4000004000137882 */ /* 0x000fc80000000000 */
[----:B------:R-:W-:Y:S01]  /*2310*/  QGMMA.64x32x32.F32.E4M3.E4M3 R40, gdesc[UR16], R40 ;  /* 0x00600000102879f3 */ /* 0x000fe20008700828 */
[----:B------:R-:W-:Y:S01]  /*2320*/  UMOV UR16, UR14 ;  /* 0x0000000e00107c82 */ /* 0x000fe20008000000 */
[----:B------:R-:W-:Y:S02]  /*2330*/  UMOV UR17, 0x40000040 ;  /* 0x4000004000117882 */ /* 0x000fe40000000000 */
[----:B------:R-:W-:Y:S03]  /*2340*/  QGMMA.64x32x32.F32.E4M3.E4M3 R24, gdesc[UR16], R24, gsb0 ;  /* 0x00600000101879f3 */ /* 0x000fe60008000818 */
[----:B------:R-:W-:Y:S02]  /*2350*/  WARPGROUP.DEPBAR.LE gsb0, 0x1 ;  /* 0x00008000000079c5 */ /* 0x000fe40000010100 */
[----:B------:R-:W-:Y:S05]  /*2360*/  @!P0 BRA `(.L_x_24) ;  /* 0x0000000000888947 */ /* 0x000fea0003800000 */
[----:B------:R-:W-:Y:S02]  /*2370*/  WARPGROUP.DEPBAR.LE gsb0, 0x0 ;  /* 0x00008000000079c5 */ /* 0x000fe40000010000 */
[----:B------:R-:W-:-:S01]  /*2380*/  FADD R83, R40, R83 ;  /* 0x0000005328537221 */ /* 0x000fc20000000000 */
[----:B------:R-:W-:Y:S01]  /*2390*/  FADD R84, R41, R84 ;  /* 0x0000005429547221 */ /* 0x000fe20000000000 */
        /* <DEDUP_REMOVED lines=30> */
[----:B------:R-:W-:-:S06]  /*2580*/  UMOV UR6, URZ ;  /* 0x0000003f00067c82 */ /* 0x000fcc0008000000 */
.L_x_24:
[----:B------:R-:W-:Y:S05]  /*2590*/  @!P1 BRA `(.L_x_25) ;  /* 0x0000000000049947 */ /* 0x000fea0003800000 */
[----:B------:R-:W-:Y:S01]  /*25a0*/  BPT.TRAP 0x1 ;  /* 0x000000040000795c */ /* 0x000fe20000300000 */
.L_x_25:
[----:B------:R-:W-:Y:S01]  /*25b0*/  ULEA UR8, UR12, UR11, 0x3 ;  /* 0x0000000b0c087291 */ /* 0x000fe2000f8e183f */
[----:B------:R-:W-:-:S03]  /*25c0*/  ISETP.GT.U32.AND P0, PT, R4, 0x1, PT ;  /* 0x000000010400780c */ /* 0x000fc60003f04070 */
[----:B------:R-:W-:-:S04]  /*25d0*/  UIADD3 UR8, UR8, 0x18, URZ ;  /* 0x0000001808087890 */ /* 0x000fc8000fffe03f */
[----:B------:R-:W-:-:S09]  /*25e0*/  UPRMT UR8, URZ, 0x654, UR8 ;  /* 0x000006543f087896 */ /* 0x000fd20008000008 */
[----:B------:R-:W-:Y:S01]  /*25f0*/  SYNCS.ARRIVE.TRANS64.RED.A1T0 RZ, [UR8], RZ ;  /* 0x000000ffffff79a7 */ /* 0x000fe20008100408 */
[----:B------:R-:W-:Y:S05]  /*2600*/  @P0 BRA `(.L_x_26) ;  /* 0x0000000000040947 */ /* 0x000fea0003800000 */
[----:B------:R-:W-:Y:S01]  /*2610*/  BPT.TRAP 0x1 ;  /* 0x000000040000795c */ /* 0x000fe20000300000 */
.L_x_26:
[----:B------:R-:W-:Y:S01]  /*2620*/  UIADD3 UR13, UR13, 0x1, URZ ;  /* 0x000000010d0d7890 */ /* 0x000fe2000fffe03f */
[C---:B------:R-:W-:Y:S01]  /*2630*/  ISETP.GT.AND P0, PT, R6.reuse, 0x1, PT ;  /* 0x000000010600780c */ /* 0x040fe20003f04270 */
[----:B------:R-:W-:Y:S01]  /*2640*/  UIADD3 UR12, UR12, 0x1, URZ ;  /* 0x000000010c0c7890 */ /* 0x000fe2000fffe03f */
[----:B------:R-:W-:Y:S01]  /*2650*/  VIADD R6, R6, 0xffffffff ;  /* 0xffffffff06067836 */ /* 0x000fe20000000000 */
[----:B------:R-:W-:Y:S02]  /*2660*/  UISETP.NE.AND UP0, UPT, UR13, 0x3, UPT ;  /* 0x000000030d00788c */ /* 0x000fe4000bf05270 */
[----:B------:R-:W-:Y:S02]  /*2670*/  UISETP.NE.AND UP1, UPT, UR12, 0x3, UPT ;  /* 0x000000030c00788c */ /* 0x000fe4000bf25270 */
[----:B------:R-:W-:Y:S02]  /*2680*/  USEL UR8, URZ, 0x1, UP0 ;  /* 0x000000013f087887 */ /* 0x000fe40008000000 */
[----:B------:R-:W-:-:S02]  /*2690*/  USEL UR13, UR13, URZ, UP0 ;  /* 0x0000003f0d0d7287 */ /* 0x000fc40008000000 */
[----:B------:R-:W-:Y:S02]  /*26a0*/  USEL UR12, UR12, URZ, UP1 ;  /* 0x0000003f0c0c7287 */ /* 0x000fe40008800000 */
[----:B------:R-:W-:Y:S01]  /*26b0*/  LOP3.LUT R9, R9, UR8, RZ, 0x3c, !PT ;  /* 0x0000000809097c12 */ /* 0x000fe2000f8e3cff */
[----:B------:R-:W-:Y:S01]  /*26c0*/  UMOV UR8, 0x1 ;  /* 0x0000000100087882 */ /* 0x000fe20000000000 */
[----:B------:R-:W-:Y:S08]  /*26d0*/  @P0 BRA `(.L_x_27) ;  /* 0xfffffff400880947 */ /* 0x000ff0000383ffff */
.L_x_19:
[----:B------:R-:W-:Y:S01]  /*26e0*/  UISETP.NE.AND UP0, UPT, UR6, URZ, UPT ;  /* 0x0000003f0600728c */ /* 0x000fe2000bf05270 */
[----:B01----:R-:W0:Y:S03]  /*26f0*/  LDC R6, c[0x0][0x28c] ;  /* 0x0000a300ff067b82 */ /* 0x003e260000000800 */
[----:B------:R-:W-:-:S06]  /*2700*/  USEL UR6, URZ, 0x1, !UP0 ;  /* 0x000000013f067887 */ /* 0x000fcc000c000000 */
[----:B------:R-:W-:Y:S02]  /*2710*/  ISETP.NE.AND P0, PT, RZ, UR6, PT ;  /* 0x00000006ff007c0c */ /* 0x000fe4000bf05270 */
[----:B0-----:R-:W-:-:S11]  /*2720*/  ISETP.GE.AND P1, PT, R6, 0x1, PT ;  /* 0x000000010600780c */ /* 0x001fd60003f26270 */
[----:B------:R-:W-:Y:S05]  /*2730*/  @!P0 BRA `(.L_x_28) ;  /* 0x0000000000848947 */ /* 0x000fea0003800000 */
[----:B------:R-:W-:Y:S02]  /*2740*/  WARPGROUP.DEPBAR.LE gsb0, 0x0 ;  /* 0x00008000000079c5 */ /* 0x000fe40000010000 */
[----:B------:R-:W-:Y:S01]  /*2750*/  FADD R83, R40, R83 ;  /* 0x0000005328537221 */ /* 0x000fe20000000000 */
        /* <DEDUP_REMOVED lines=30> */
[----:B------:R-:W-:-:S07]  /*2940*/  FADD R22, R22, R39 ;  /* 0x0000002716167221 */ /* 0x000fce0000000000 */
.L_x_28:
[----:B------:R-:W-:Y:S02]  /*2950*/  WARPGROUP.DEPBAR.LE gsb0, 0x0 ;  /* 0x00008000000079c5 */ /* 0x000fe40000010000 */
[----:B------:R-:W-:Y:S05]  /*2960*/  @!P1 BRA `(.L_x_29) ;  /* 0x0000000000409947 */ /* 0x000fea0003800000 */
[----:B------:R-:W-:-:S13]  /*2970*/  ISETP.NE.AND P0, PT, R85, 0x3, PT ;  /* 0x000000035500780c */ /* 0x000fda0003f05270 */
[----:B------:R-:W-:Y:S05]  /*2980*/  @!P0 BRA `(.L_x_30) ;  /* 0x0000000000048947 */ /* 0x000fea0003800000 */
[----:B------:R-:W-:Y:S01]  /*2990*/  BPT.TRAP 0x1 ;  /* 0x000000040000795c */ /* 0x000fe20000300000 */
.L_x_30:
[----:B------:R-:W-:Y:S01]  /*29a0*/  UISETP.LT.AND UP0, UPT, UR9, 0x1, UPT ;  /* 0x000000010900788c */ /* 0x000fe2000bf01270 */
[----:B------:R-:W-:-:S03]  /*29b0*/  ISETP.GT.U32.AND P0, PT, R4, 0x1, PT ;  /* 0x000000010400780c */ /* 0x000fc60003f04070 */
[----:B------:R-:W-:-:S04]  /*29c0*/  USEL UR8, UR9, 0x1, UP0 ;  /* 0x0000000109087887 */ /* 0x000fc80008000000 */
[----:B------:R-:W-:-:S04]  /*29d0*/  UIADD3 UR8, UR5, UR9, -UR8 ;  /* 0x0000000905087290 */ /* 0x000fc8000fffe808 */
[----:B------:R-:W-:-:S04]  /*29e0*/  UIMAD.WIDE.U32 UR6, UR8, -0x55555555, URZ ;  /* 0xaaaaaaab080678a5 */ /* 0x000fc8000f8e003f */
[----:B------:R-:W-:-:S04]  /*29f0*/  USHF.R.U32.HI UR6, URZ, 0x1, UR7 ;  /* 0x000000013f067899 */ /* 0x000fc80008011607 */
[----:B------:R-:W-:-:S04]  /*2a00*/  UIMAD UR8, UR6, -0x3, UR8 ;  /* 0xfffffffd060878a4 */ /* 0x000fc8000f8e0208 */
[----:B------:R-:W-:-:S04]  /*2a10*/  ULEA UR8, UR8, UR11, 0x3 ;  /* 0x0000000b08087291 */ /* 0x000fc8000f8e183f */
[----:B------:R-:W-:-:S04]  /*2a20*/  UIADD3 UR8, UR8, 0x18, URZ ;  /* 0x0000001808087890 */ /* 0x000fc8000fffe03f */
[----:B------:R-:W-:-:S09]  /*2a30*/  UPRMT UR8, URZ, 0x654, UR8 ;  /* 0x000006543f087896 */ /* 0x000fd20008000008 */
[----:B------:R-:W-:Y:S01]  /*2a40*/  SYNCS.ARRIVE.TRANS64.RED.A1T0 RZ, [UR8], RZ ;  /* 0x000000ffffff79a7 */ /* 0x000fe20008100408 */
[----:B------:R-:W-:Y:S05]  /*2a50*/  @P0 BRA `(.L_x_29) ;  /* 0x0000000000040947 */ /* 0x000fea0003800000 */
[----:B------:R-:W-:Y:S01]  /*2a60*/  BPT.TRAP 0x1 ;  /* 0x000000040000795c */ /* 0x000fe20000300000 */
.L_x_29:
[----:B------:R-:W0:Y:S01]  /*2a70*/  LDC R14, c[0x0][0x288] ;  /* 0x0000a200ff0e7b82 */ /* 0x000e220000000800 */
[--C-:B------:R-:W-:Y:S01]  /*2a80*/  SHF.R.U32.HI R6, RZ, 0x2, R2.reuse ;  /* 0x00000002ff067819 */ /* 0x100fe20000011602 */
[----:B------:R-:W-:Y:S01]  /*2a90*/  IMAD.SHL.U32 R27, R12, 0x20, RZ ;  /* 0x000000200c1b7824 */ /* 0x000fe200078e00ff */
[----:B------:R-:W-:Y:S01]  /*2aa0*/  SHF.R.U32.HI R9, RZ, 0x7, R2 ;  /* 0x00000007ff097819 */ /* 0x000fe20000011602 */
[----:B------:R-:W-:Y:S01]  /*2ab0*/  UIADD3 UR5, UR9, UR5, URZ ;  /* 0x0000000509057290 */ /* 0x000fe2000fffe03f */
[----:B------:R-:W-:Y:S01]  /*2ac0*/  LOP3.LUT R7, R6, 0x7, RZ, 0xc0, !PT ;  /* 0x0000000706077812 */ /* 0x000fe200078ec0ff */
[----:B------:R-:W-:Y:S01]  /*2ad0*/  IMAD.SHL.U32 R28, R16, 0x100, RZ ;  /* 0x00000100101c7824 */ /* 0x000fe200078e00ff */
[----:B------:R-:W-:Y:S01]  /*2ae0*/  LOP3.LUT R6, R9, 0x1, RZ, 0xc0, !PT ;  /* 0x0000000109067812 */ /* 0x000fe200078ec0ff */
[----:B------:R-:W-:Y:S01]  /*2af0*/  UISETP.GT.U32.AND UP0, UPT, UR5, 0x2, UPT ;  /* 0x000000020500788c */ /* 0x000fe2000bf04070 */
[----:B------:R-:W-:Y:S01]  /*2b00*/  LOP3.LUT R8, R2, 0x60, RZ, 0xc0, !PT ;  /* 0x0000006002087812 */ /* 0x000fe200078ec0ff */
[----:B------:R-:W-:Y:S01]  /*2b10*/  ULDC UR12, c[0x0][0x284] ;  /* 0x0000a100000c7ab9 */ /* 0x000fe20000000800 */
[----:B------:R-:W-:Y:S01]  /*2b20*/  UISETP.GE.U32.AND UP1, UPT, UR9, 0x3, UPT ;  /* 0x000000030900788c */ /* 0x000fe2000bf26070 */
[----:B------:R-:W-:Y:S01]  /*2b30*/  IMAD.SHL.U32 R18, R6, 0x40, RZ ;  /* 0x0000004006127824 */ /* 0x000fe200078e00ff */
[----:B------:R-:W-:Y:S01]  /*2b40*/  SHF.R.U32.HI R8, RZ, 0x1, R8 ;  /* 0x00000001ff087819 */ /* 0x000fe20000011608 */
[----:B------:R-:W-:Y:S01]  /*2b50*/  UISETP.LT.U32.AND UP0, UPT, UR9, 0x3, UP0 ;  /* 0x000000030900788c */ /* 0x000fe20008701070 */
[----:B------:R-:W-:Y:S01]  /*2b60*/  SHF.R.S32.HI R29, RZ, 0x1f, R21 ;  /* 0x0000001fff1d7819 */ /* 0x000fe20000011415 */
[----:B------:R-:W-:Y:S01]  /*2b70*/  ULDC.64 UR10, c[0x0][0x5d0] ;  /* 0x00017400000a7ab9 */ /* 0x000fe20000000a00 */
[--C-:B------:R-:W-:Y:S01]  /*2b80*/  LOP3.LUT R9, R18, 0x40, R7.reuse, 0xe2, !PT ;  /* 0x0000004012097812 */ /* 0x100fe200078ee207 */
[C---:B------:R-:W-:Y:S01]  /*2b90*/  IMAD.SHL.U32 R18, R2.reuse, 0x2, RZ ;  /* 0x0000000202127824 */ /* 0x040fe200078e00ff */
[----:B------:R-:W-:Y:S01]  /*2ba0*/  IADD3 R15, RZ, -R8, -R7 ;  /* 0x80000008ff0f7210 */ /* 0x000fe20007ffe807 */
[----:B------:R-:W-:Y:S01]  /*2bb0*/  UIMAD.WIDE.U32 UR6, UR5, -0x55555555, URZ ;  /* 0xaaaaaaab050678a5 */ /* 0x000fe2000f8e003f */
[----:B------:R-:W-:Y:S01]  /*2bc0*/  LOP3.LUT R13, R2, 0x3, RZ, 0xc0, !PT ;  /* 0x00000003020d7812 */ /* 0x000fe200078ec0ff */
[----:B------:R-:W-:Y:S01]  /*2bd0*/  USEL UR8, URZ, 0x1, !UP0 ;  /* 0x000000013f087887 */ /* 0x000fe2000c000000 */
[C---:B------:R-:W-:Y:S01]  /*2be0*/  LOP3.LUT R18, R27.reuse, 0x6, R18, 0xf8, !PT ;  /* 0x000000061b127812 */ /* 0x040fe200078ef812 */
[----:B------:R-:W-:Y:S01]  /*2bf0*/  IMAD R15, R6, -0x40, R15 ;  /* 0xffffffc0060f7824 */ /* 0x000fe200078e020f */
[----:B0-----:R-:W-:Y:S01]  /*2c00*/  ISETP.GE.AND P0, PT, R27, R14, PT ;  /* 0x0000000e1b00720c */ /* 0x001fe20003f06270 */
[----:B------:R-:W-:Y:S01]  /*2c10*/  IMAD R6, R29, UR10, RZ ;  /* 0x0000000a1d067c24 */ /* 0x000fe2000f8e02ff */
[----:B------:R-:W-:Y:S01]  /*2c20*/  SHF.R.S32.HI R19, RZ, 0x1f, R18 ;  /* 0x0000001fff137819 */ /* 0x000fe20000011412 */
[----:B------:R-:W-:Y:S01]  /*2c30*/  USHF.R.U32.HI UR6, URZ, 0x1, UR7 ;  /* 0x000000013f067899 */ /* 0x000fe20008011607 */
[----:B------:R-:W-:Y:S01]  /*2c40*/  ISETP.GE.OR P0, PT, R28, UR12, P0 ;  /* 0x0000000c1c007c0c */ /* 0x000fe20008706670 */
[----:B------:R-:W-:Y:S01]  /*2c50*/  ULOP3.LUT UR4, UR4, UR8, URZ, 0x3c, !UPT ;  /* 0x0000000804047292 */ /* 0x000fe2000f8e3c3f */
[----:B------:R-:W-:Y:S01]  /*2c60*/  IMAD R12, R13, -0x2, R14 ;  /* 0xfffffffe0d0c7824 */ /* 0x000fe200078e020e */
[----:B------:R-:W-:Y:S01]  /*2c70*/  UIMAD UR5, UR6, -0x3, UR5 ;  /* 0xfffffffd060578a4 */ /* 0x000fe2000f8e0205 */
[----:B------:R-:W-:Y:S01]  /*2c80*/  IMAD.WIDE R16, R16, 0x100, RZ ;  /* 0x0000010010107825 */ /* 0x000fe200078e02ff */
[----:B------:R-:W-:Y:S01]  /*2c90*/  @UP1 ULOP3.LUT UR4, UR4, 0x1, UR6, 0x78, !UPT ;  /* 0x0000000104041892 */ /* 0x000fe2000f8e7806 */
[----:B------:R-:W-:-:S02]  /*2ca0*/  IADD3 R28, -R28, UR12, R15 ;  /* 0x0000000c1c1c7c10 */ /* 0x000fc4000fffe10f */
[C---:B------:R-:W-:Y:S01]  /*2cb0*/  IMAD R13, R21.reuse, UR11, R6 ;  /* 0x0000000b150d7c24 */ /* 0x040fe2000f8e0206 */
[----:B------:R-:W-:Y:S01]  /*2cc0*/  LOP3.LUT R33, R16, R9, R8, 0xfe, !PT ;  /* 0x0000000910217212 */ /* 0x000fe200078efe08 */
[----:B------:R-:W-:-:S04]  /*2cd0*/  IMAD.WIDE.U32 R6, R21, UR10, R18 ;  /* 0x0000000a15067c25 */ /* 0x000fc8000f8e0012 */
[----:B------:R-:W-:Y:S02]  /*2ce0*/  IMAD.IADD R7, R7, 0x1, R13 ;  /* 0x0000000107077824 */ /* 0x000fe400078e020d */
[----:B------:R-:W-:Y:S02]  /*2cf0*/  IMAD.IADD R27, R12, 0x1, -R27 ;  /* 0x000000010c1b7824 */ /* 0x000fe400078e0a1b */
[----:B------:R-:W-:Y:S01]  /*2d00*/  IMAD.MOV.U32 R26, RZ, RZ, -0x1 ;  /* 0xffffffffff1a7424 */ /* 0x000fe200078e00ff */
[----:B------:R-:W-:Y:S06]  /*2d10*/  @P0 BRA `(.L_x_31) ;  /* 0x0000002400840947 */ /* 0x000fec0003800000 */
[----:B------:R-:W0:Y:S01]  /*2d20*/  LDC.64 R24, c[0x0][0x5c8] ;  /* 0x00017200ff187b82 */ /* 0x000e220000000a00 */
[----:B------:R-:W-:Y:S01]  /*2d30*/  ULDC.64 UR6, c[0x0][0x5c0] ;  /* 0x0001700000067ab9 */ /* 0x000fe20000000a00 */
[----:B------:R-:W-:Y:S01]  /*2d40*/  BSSY B0, `(.L_x_31) ;  /* 0x000025e000007945 */ /* 0x000fe20003800000 */
[-C--:B0-----:R-:W-:Y:S01]  /*2d50*/  IMAD R8, R17, R24.reuse, RZ ;  /* 0x0000001811087224 */ /* 0x081fe200078e02ff */
[----:B------:R-:W-:Y:S01]  /*2d60*/  SHF.L.U64.HI R20, R24, 0x3, R25 ;  /* 0x0000000318147819 */ /* 0x000fe20000010219 */
[----:B------:R-:W-:-:S04]  /*2d70*/  IMAD.WIDE.U32 R6, R33, R24, R6 ;  /* 0x0000001821067225 */ /* 0x000fc800078e0006 */
[----:B------:R-:W-:Y:S01]  /*2d80*/  IMAD R15, R33, R25, R8 ;  /* 0x00000019210f7224 */ /* 0x000fe200078e0208 */
[----:B------:R-:W-:Y:S01]  /*2d90*/  IADD3 R14, P3, R6, UR6, RZ ;  /* 0x00000006060e7c10 */ /* 0x000fe2000ff7e0ff */
[C---:B------:R-:W-:Y:S01]  /*2da0*/  IMAD.SHL.U32 R13, R24.reuse, 0x8, RZ ;  /* 0x00000008180d7824 */ /* 0x040fe200078e00ff */
[----:B------:R-:W-:Y:S01]  /*2db0*/  LEA R9, P2, R24, R6, 0x7 ;  /* 0x0000000618097211 */ /* 0x000fe200078438ff */
[----:B------:R-:W-:-:S03]  /*2dc0*/  IMAD.IADD R31, R7, 0x1, R15 ;  /* 0x00000001071f7824 */ /* 0x000fc600078e020f */
[----:B------:R-:W-:Y:S02]  /*2dd0*/  IADD3 R12, P1, P0, R6, UR6, R13 ;  /* 0x00000006060c7c10 */ /* 0x000fe4000f83e00d */
[----:B------:R-:W-:Y:S02]  /*2de0*/  IADD3.X R15, R31, UR7, RZ, P3, !PT ;  /* 0x000000071f0f7c10 */ /* 0x000fe40009ffe4ff */
[----:B----45:R-:W-:Y:S02]  /*2df0*/  FSETP.NEU.AND P3, PT, R10, RZ, PT ;  /* 0x000000ff0a00720b */ /* 0x030fe40003f6d000 */
[----:B------:R-:W-:Y:S02]  /*2e00*/  LEA.HI.X R7, R24, R31, R25, 0x7, P2 ;  /* 0x0000001f18077211 */ /* 0x000fe400010f3c19 */
[C---:B------:R-:W-:Y:S02]  /*2e10*/  IADD3 R8, P2, R9.reuse, UR6, RZ ;  /* 0x0000000609087c10 */ /* 0x040fe4000ff5e0ff */
[----:B------:R-:W-:-:S02]  /*2e20*/  IADD3 R6, P5, P6, R9, UR6, R13 ;  /* 0x0000000609067c10 */ /* 0x000fc4000febe00d */
[----:B------:R-:W-:Y:S02]  /*2e30*/  IADD3.X R9, R7, UR7, RZ, P2, !PT ;  /* 0x0000000707097c10 */ /* 0x000fe400097fe4ff */
[--C-:B------:R-:W-:Y:S02]  /*2e40*/  IADD3.X R13, R31, UR7, R20.reuse, P1, P0 ;  /* 0x000000071f0d7c10 */ /* 0x100fe40008fe0414 */
[----:B------:R-:W-:Y:S01]  /*2e50*/  IADD3.X R7, R7, UR7, R20, P5, P6 ;  /* 0x0000000707077c10 */ /* 0x000fe2000afec414 */
[----:B------:R-:W-:Y:S06]  /*2e60*/  @!P3 BRA `(.L_x_32) ;  /* 0x0000001c001cb947 */ /* 0x000fec0003800000 */
[----:B------:R-:W-:Y:S01]  /*2e70*/  ULDC.64 UR6, c[0x0][0x5b8] ;  /* 0x00016e0000067ab9 */ /* 0x000fe20000000a00 */
[----:B------:R-:W-:Y:S01]  /*2e80*/  ISETP.GE.AND P0, PT, R28, 0x1, PT ;  /* 0x000000011c00780c */ /* 0x000fe20003f06270 */
[----:B------:R-:W-:Y:S01]  /*2e90*/  IMAD R20, R29, UR6, RZ ;  /* 0x000000061d147c24 */ /* 0x000fe2000f8e02ff */
[----:B------:R-:W-:Y:S01]  /*2ea0*/  ULDC.64 UR10, c[0x0][0x5a8] ;  /* 0x00016a00000a7ab9 */ /* 0x000fe20000000a00 */
[----:B------:R-:W-:Y:S01]  /*2eb0*/  IMAD.WIDE.U32 R18, R21, UR6, R18 ;  /* 0x0000000615127c25 */ /* 0x000fe2000f8e0012 */
[----:B------:R-:W-:Y:S01]  /*2ec0*/  ISETP.LT.OR P3, PT, R27, 0x1, !P0 ;  /* 0x000000011b00780c */ /* 0x000fe20004761670 */
[----:B------:R-:W-:Y:S02]  /*2ed0*/  BSSY B1, `(.L_x_33) ;  /* 0x000000c000017945 */ /* 0x000fe40003800000 */
[----:B------:R-:W-:Y:S01]  /*2ee0*/  IMAD R21, R21, UR7, R20 ;  /* 0x0000000715157c24 */ /* 0x000fe2000f8e0214 */
[----:B------:R-:W-:Y:S02]  /*2ef0*/  ULDC.64 UR6, c[0x0][0x5b0] ;  /* 0x00016c0000067ab9 */ /* 0x000fe40000000a00 */
[----:B------:R-:W-:-:S02]  /*2f00*/  IMAD R24, R17, UR6, RZ ;  /* 0x0000000611187c24 */ /* 0x000fc4000f8e02ff */
[----:B------:R-:W-:Y:S02]  /*2f10*/  IMAD.IADD R19, R19, 0x1, R21 ;  /* 0x0000000113137824 */ /* 0x000fe400078e0215 */
[C-C-:B------:R-:W-:Y:S01]  /*2f20*/  IMAD R25, R33.reuse, UR7, R24.reuse ;  /* 0x0000000721197c24 */ /* 0x140fe2000f8e0218 */
[----:B------:R-:W-:Y:S01]  /*2f30*/  PRMT R24, RZ, 0x7610, R24 ;  /* 0x00007610ff187816 */ /* 0x000fe20000000018 */
[----:B------:R-:W-:-:S03]  /*2f40*/  IMAD.WIDE.U32 R20, R33, UR6, R18 ;  /* 0x0000000621147c25 */ /* 0x000fc6000f8e0012 */
[----:B------:R-:W-:-:S04]  /*2f50*/  IADD3 R20, P1, R20, UR10, RZ ;  /* 0x0000000a14147c10 */ /* 0x000fc8000ff3e0ff */
[----:B------:R-:W-:Y:S01]  /*2f60*/  IADD3.X R21, R21, UR11, R25, P1, !PT ;  /* 0x0000000b15157c10 */ /* 0x000fe20008ffe419 */
[----:B------:R-:W-:Y:S08]  /*2f70*/  @P3 BRA `(.L_x_34) ;  /* 0x0000000000043947 */ /* 0x000ff00003800000 */
[----:B------:R0:W5:Y:S02]  /*2f80*/  LDG.E.U8 R24, desc[UR20][R20.64] ;  /* 0x0000001414187981 */ /* 0x000164000c1e1100 */
.L_x_34:
[----:B------:R-:W-:Y:S05]  /*2f90*/  BSYNC B1 ;  /* 0x0000000000017941 */ /* 0x000fea0003800000 */
.L_x_33:
[----:B-----5:R-:W-:Y:S01]  /*2fa0*/  LOP3.LUT R24, R24, 0xff, RZ, 0xc0, !PT ;  /* 0x000000ff18187812 */ /* 0x020fe200078ec0ff */
[----:B------:R-:W-:Y:S01]  /*2fb0*/  BSSY B1, `(.L_x_35) ;  /* 0x000000b000017945 */ /* 0x000fe20003800000 */
[----:B------:R-:W-:Y:S02]  /*2fc0*/  ISETP.LT.OR P2, PT, R27, 0x2, !P0 ;  /* 0x000000021b00780c */ /* 0x000fe40004741670 */
[----:B------:R-:W-:-:S05]  /*2fd0*/  F2FP.F16.E4M3.UNPACK_B R24, R24 ;  /* 0x00000018ff18723e */ /* 0x000fca00020006ff */
[----:B------:R-:W-:-:S05]  /*2fe0*/  HADD2.F32 R25, -RZ, R24.H0_H0 ;  /* 0x20000018ff197230 */ /* 0x000fca0000004100 */
[----:B------:R-:W-:-:S04]  /*2ff0*/  FMUL R24, R25, R10 ;  /* 0x0000000a19187220 */ /* 0x000fc80000400000 */
[----:B--2---:R-:W-:-:S05]  /*3000*/  FFMA R24, R83, R3, R24 ;  /* 0x0000000353187223 */ /* 0x004fca0000000018 */
[----:B------:R-:W-:Y:S02]  /*3010*/  F2FP.SATFINITE.E4M3.F32.PACK_AB_MERGE_C R25, RZ, R24, RZ ;  /* 0x00000018ff19723e */ /* 0x000fe400048070ff */
[----:B------:R-:W-:-:S03]  /*3020*/  PRMT R24, RZ, 0x7610, R24 ;  /* 0x00007610ff187816 */ /* 0x000fc60000000018 */
[----:B------:R1:W-:Y:S01]  /*3030*/  @!P3 STG.E.U8 desc[UR20][R14.64], R25 ;  /* 0x000000190e00b986 */ /* 0x0003e2000c101114 */
[----:B------:R-:W-:Y:S05]  /*3040*/  @P2 BRA `(.L_x_36) ;  /* 0x0000000000042947 */ /* 0x000fea0003800000 */
[----:B------:R2:W5:Y:S02]  /*3050*/  LDG.E.U8 R24, desc[UR20][R20.64+0x1] ;  /* 0x0000011414187981 */ /* 0x000564000c1e1100 */
.L_x_36:
[----:B------:R-:W-:Y:S05]  /*3060*/  BSYNC B1 ;  /* 0x0000000000017941 */ /* 0x000fea0003800000 */
.L_x_35:
[----:B-----5:R-:W-:Y:S01]  /*3070*/  LOP3.LUT R24, R24, 0xff, RZ, 0xc0, !PT ;  /* 0x000000ff18187812 */ /* 0x020fe200078ec0ff */
[----:B------:R-:W-:Y:S01]  /*3080*/  BSSY B1, `(.L_x_37) ;  /* 0x0000013000017945 */ /* 0x000fe20003800000 */
[----:B------:R-:W-:Y:S02]  /*3090*/  IADD3 R31, P1, R33, 0x8, RZ ;  /* 0x00000008211f7810 */ /* 0x000fe40007f3e0ff */
[----:B------:R-:W-:-:S05]  /*30a0*/  F2FP.F16.E4M3.UNPACK_B R24, R24 ;  /* 0x00000018ff18723e */ /* 0x000fca00020006ff */
[----:B-1----:R-:W-:Y:S02]  /*30b0*/  HADD2.F32 R25, -RZ, R24.H0_H0 ;  /* 0x20000018ff197230 */ /* 0x002fe40000004100 */
[----:B------:R-:W-:Y:S01]  /*30c0*/  IMAD.X R24, RZ, RZ, R17, P1 ;  /* 0x000000ffff187224 */ /* 0x000fe200008e0611 */
[----:B------:R-:W-:Y:S02]  /*30d0*/  ISETP.GE.AND P1, PT, R28, 0x9, PT ;  /* 0x000000091c00780c */ /* 0x000fe40003f26270 */
[----:B------:R-:W-:Y:S01]  /*30e0*/  FMUL R29, R25, R10 ;  /* 0x0000000a191d7220 */ /* 0x000fe20000400000 */
[----:B------:R-:W-:Y:S01]  /*30f0*/  IMAD R30, R24, UR6, RZ ;  /* 0x00000006181e7c24 */ /* 0x000fe2000f8e02ff */
[----:B------:R-:W-:Y:S01]  /*3100*/  ISETP.LT.OR P5, PT, R27, 0x1, !P1 ;  /* 0x000000011b00780c */ /* 0x000fe20004fa1670 */
[----:B------:R-:W-:-:S04]  /*3110*/  IMAD.WIDE.U32 R24, R31, UR6, R18 ;  /* 0x000000061f187c25 */ /* 0x000fc8000f8e0012 */
[----:B------:R-:W-:Y:S01]  /*3120*/  FFMA R29, R84, R3, R29 ;  /* 0x00000003541d7223 */ /* 0x000fe2000000001d */
[----:B------:R-:W-:Y:S01]  /*3130*/  IMAD R31, R31, UR7, R30 ;  /* 0x000000071f1f7c24 */ /* 0x000fe2000f8e021e */
[----:B------:R-:W-:-:S03]  /*3140*/  IADD3 R24, P3, R24, UR10, RZ ;  /* 0x0000000a18187c10 */ /* 0x000fc6000ff7e0ff */
[----:B------:R-:W-:Y:S02]  /*3150*/  F2FP.SATFINITE.E4M3.F32.PACK_AB_MERGE_C R35, RZ, R29, RZ ;  /* 0x0000001dff23723e */ /* 0x000fe400048070ff */
[----:B------:R-:W-:Y:S02]  /*3160*/  IADD3.X R25, R25, UR11, R31, P3, !PT ;  /* 0x0000000b19197c10 */ /* 0x000fe40009ffe41f */
[----:B------:R-:W-:Y:S01]  /*3170*/  PRMT R29, RZ, 0x7610, R29 ;  /* 0x00007610ff1d7816 */ /* 0x000fe2000000001d */
[----:B------:R1:W-:Y:S01]  /*3180*/  @!P2 STG.E.U8 desc[UR20][R14.64+0x1], R35 ;  /* 0x000001230e00a986 */ /* 0x0003e2000c101114 */
[----:B------:R-:W-:Y:S05]  /*3190*/  @P5 BRA `(.L_x_38) ;  /* 0x0000000000045947 */ /* 0x000fea0003800000 */
[----:B------:R3:W5:Y:S02]  /*31a0*/  LDG.E.U8 R29, desc[UR20][R24.64] ;  /* 0x00000014181d7981 */ /* 0x000764000c1e1100 */
.L_x_38:
[----:B------:R-:W-:Y:S05]  /*31b0*/  BSYNC B1 ;  /* 0x0000000000017941 */ /* 0x000fea0003800000 */
.L_x_37:
[----:B-----5:R-:W-:Y:S01]  /*31c0*/  LOP3.LUT R29, R29, 0xff, RZ, 0xc0, !PT ;  /* 0x000000ff1d1d7812 */ /* 0x020fe200078ec0ff */
[----:B------:R-:W-:Y:S01]  /*31d0*/  BSSY B1, `(.L_x_39) ;  /* 0x000000b000017945 */ /* 0x000fe20003800000 */
[----:B------:R-:W-:Y:S02]  /*31e0*/  ISETP.LT.OR P2, PT, R27, 0x2, !P1 ;  /* 0x000000021b00780c */ /* 0x000fe40004f41670 */
[----:B------:R-:W-:-:S05]  /*31f0*/  F2FP.F16.E4M3.UNPACK_B R29, R29 ;  /* 0x0000001dff1d723e */ /* 0x000fca00020006ff */
[----:B------:R-:W-:-:S05]  /*3200*/  HADD2.F32 R29, -RZ, R29.H0_H0 ;  /* 0x2000001dff1d7230 */ /* 0x000fca0000004100 */
[----:B------:R-:W-:Y:S01]  /*3210*/  FMUL R30, R29, R10 ;  /* 0x0000000a1d1e7220 */ /* 0x000fe20000400000 */
[----:B------:R-:W-:-:S03]  /*3220*/  PRMT R29, RZ, 0x7610, R29 ;  /* 0x00007610ff1d7816 */ /* 0x000fc6000000001d */
[----:B------:R-:W-:-:S05]  /*3230*/  FFMA R30, R81, R3, R30 ;  /* 0x00000003511e7223 */ /* 0x000fca000000001e */
[----:B------:R-:W-:-:S05]  /*3240*/  F2FP.SATFINITE.E4M3.F32.PACK_AB_MERGE_C R31, RZ, R30, RZ ;  /* 0x0000001eff1f723e */ /* 0x000fca00048070ff */
[----:B------:R4:W-:Y:S01]  /*3250*/  @!P5 STG.E.U8 desc[UR20][R12.64], R31 ;  /* 0x0000001f0c00d986 */ /* 0x0009e2000c101114 */
[----:B------:R-:W-:Y:S05]  /*3260*/  @P2 BRA `(.L_x_40) ;  /* 0x0000000000042947 */ /* 0x000fea0003800000 */
[----:B------:R0:W5:Y:S02]  /*3270*/  LDG.E.U8 R29, desc[UR20][R24.64+0x1] ;  /* 0x00000114181d7981 */ /* 0x000164000c1e1100 */
.L_x_40:
[----:B------:R-:W-:Y:S05]  /*3280*/  BSYNC B1 ;  /* 0x0000000000017941 */ /* 0x000fea0003800000 */
.L_x_39:
[----:B-----5:R-:W-:Y:S01]  /*3290*/  LOP3.LUT R29, R29, 0xff, RZ, 0xc0, !PT ;  /* 0x000000ff1d1d7812 */ /* 0x020fe200078ec0ff */
[----:B------:R-:W-:Y:S01]  /*32a0*/  BSSY B1, `(.L_x_41) ;  /* 0x000000b000017945 */ /* 0x000fe20003800000 */
[----:B------:R-:W-:Y:S02]  /*32b0*/  ISETP.LT.OR P3, PT, R27, 0x9, !P0 ;  /* 0x000000091b00780c */ /* 0x000fe40004761670 */
[----:B------:R-:W-:-:S05]  /*32c0*/  F2FP.F16.E4M3.UNPACK_B R29, R29 ;  /* 0x0000001dff1d723e */ /* 0x000fca00020006ff */
[----:B------:R-:W-:-:S05]  /*32d0*/  HADD2.F32 R29, -RZ, R29.H0_H0 ;  /* 0x2000001dff1d7230 */ /* 0x000fca0000004100 */
[----:B------:R-:W-:-:S04]  /*32e0*/  FMUL R29, R29, R10 ;  /* 0x0000000a1d1d7220 */ /* 0x000fc80000400000 */
[----:B------:R-:W-:-:S05]  /*32f0*/  FFMA R29, R82, R3, R29 ;  /* 0x00000003521d7223 */ /* 0x000fca000000001d */
[----:B----4-:R-:W-:Y:S02]  /*3300*/  F2FP.SATFINITE.E4M3.F32.PACK_AB_MERGE_C R31, RZ, R29, RZ ;  /* 0x0000001dff1f723e */ /* 0x010fe400048070ff */
[----:B------:R-:W-:-:S03]  /*3310*/  PRMT R29, RZ, 0x7610, R29 ;  /* 0x00007610ff1d7816 */ /* 0x000fc6000000001d */
[----:B------:R4:W-:Y:S01]  /*3320*/  @!P2 STG.E.U8 desc[UR20][R12.64+0x1], R31 ;  /* 0x0000011f0c00a986 */ /* 0x0009e2000c101114 */
[----:B------:R-:W-:Y:S05]  /*3330*/  @P3 BRA `(.L_x_42) ;  /* 0x0000000000043947 */ /* 0x000fea0003800000 */
[----:B------:R0:W5:Y:S02]  /*3340*/  LDG.E.U8 R29, desc[UR20][R20.64+0x8] ;  /* 0x00000814141d7981 */ /* 0x000164000c1e1100 */
.L_x_42:
[----:B------:R-:W-:Y:S05]  /*3350*/  BSYNC B1 ;  /* 0x0000000000017941 */ /* 0x000fea0003800000 */
.L_x_41:
        /* <DEDUP_REMOVED lines=8> */
[----:B----4-:R-:W-:-:S05]  /*33e0*/  F2FP.SATFINITE.E4M3.F32.PACK_AB_MERGE_C R31, RZ, R30, RZ ;  /* 0x0000001eff1f723e */ /* 0x010fca00048070ff */
[----:B------:R4:W-:Y:S01]  /*33f0*/  @!P3 STG.E.U8 desc[UR20][R14.64+0x8], R31 ;  /* 0x0000081f0e00b986 */ /* 0x0009e2000c101114 */
[----:B------:R-:W-:Y:S05]  /*3400*/  @P2 BRA `(.L_x_44) ;  /* 0x0000000000042947 */ /* 0x000fea0003800000 */
[----:B------:R0:W5:Y:S02]  /*3410*/  LDG.E.U8 R29, desc[UR20][R20.64+0x9] ;  /* 0x00000914141d7981 */ /* 0x000164000c1e1100 */
.L_x_44:
[----:B------:R-:W-:Y:S05]  /*3420*/  BSYNC B1 ;  /* 0x0000000000017941 */ /* 0x000fea0003800000 */
.L_x_43:
        /* <DEDUP_REMOVED lines=12> */
.L_x_46:
[----:B------:R-:W-:Y:S05]  /*34f0*/  BSYNC B1 ;  /* 0x0000000000017941 */ /* 0x000fea0003800000 */
.L_x_45:
        /* <DEDUP_REMOVED lines=12> */
.L_x_48:
[----:B------:R-:W-:Y:S05]  /*35c0*/  BSYNC B1 ;  /* 0x0000000000017941 */ /* 0x000fea0003800000 */
.L_x_47:
        /* <DEDUP_REMOVED lines=12> */
.L_x_50:
[----:B------:R-:W-:Y:S05]  /*3690*/  BSYNC B1 ;  /* 0x0000000000017941 */ /* 0x000fea0003800000 */
.L_x_49:
        /* <DEDUP_REMOVED lines=12> */
.L_x_52:
[----:B------:R-:W-:Y:S05]  /*3760*/  BSYNC B1 ;  /* 0x0000000000017941 */ /* 0x000fea0003800000 */
.L_x_51:
        /* <DEDUP_REMOVED lines=12> */
.L_x_54:
[----:B------:R-:W-:Y:S05]  /*3830*/  BSYNC B1 ;  /* 0x0000000000017941 */ /* 0x000fea0003800000 */
.L_x_53:
        /* <DEDUP_REMOVED lines=12> */
.L_x_56:
[----:B------:R-:W-:Y:S05]  /*3900*/  BSYNC B1 ;  /* 0x0000000000017941 */ /* 0x000fea0003800000 */
.L_x_55:
        /* <DEDUP_REMOVED lines=12> */
.L_x_58:
[----:B------:R-:W-:Y:S05]  /*39d0*/  BSYNC B1 ;  /* 0x0000000000017941 */ /* 0x000fea0003800000 */
.L_x_57:
        /* <DEDUP_REMOVED lines=12> */
.L_x_60:
[----:B------:R-:W-:Y:S05]  /*3aa0*/  BSYNC B1 ;  /* 0x0000000000017941 */ /* 0x000fea0003800000 */
.L_x_59:
[----:B-----5:R-:W-:Y:S01]  /*3ab0*/  LOP3.LUT R29, R29, 0xff, RZ, 0xc0, !PT ;  /* 0x000000ff1d1d7812 */ /* 0x020fe200078ec0ff */
[----:B------:R-:W-:Y:S01]  /*3ac0*/  BSSY B1, `(.L_x_61) ;  /* 0x000000b000017945 */ /* 0x000fe20003800000 */
[----:B------:R-:W-:Y:S02]  /*3ad0*/  ISETP.LT.OR P2, PT, R27, 0x19, !P1 ;  /* 0x000000191b00780c */ /* 0x000fe40004f41670 */
[----:B------:R-:W-:Y:S02]  /*3ae0*/  F2FP.F16.E4M3.UNPACK_B R29, R29 ;  /* 0x0000001dff1d723e */ /* 0x000fe400020006ff */
[----:B0-2---:R-:W-:-:S03]  /*3af0*/  PRMT R20, RZ, 0x7610, R20 ;  /* 0x00007610ff147816 */ /* 0x005fc60000000014 */
[----:B------:R-:W-:-:S05]  /*3b00*/  HADD2.F32 R29, -RZ, R29.H0_H0 ;  /* 0x2000001dff1d7230 */ /* 0x000fca0000004100 */
[----:B------:R-:W-:-:S04]  /*3b10*/  FMUL R29, R29, R10 ;  /* 0x0000000a1d1d7220 */ /* 0x000fc80000400000 */
[----:B------:R-:W-:-:S05]  /*3b20*/  FFMA R29, R72, R3, R29 ;  /* 0x00000003481d7223 */ /* 0x000fca000000001d */
[----:B------:R-:W-:-:S05]  /*3b30*/  F2FP.SATFINITE.E4M3.F32.PACK_AB_MERGE_C R29, RZ, R29, RZ ;  /* 0x0000001dff1d723e */ /* 0x000fca00048070ff */
[----:B------:R0:W-:Y:S01]  /*3b40*/  @!P0 STG.E.U8 desc[UR20][R14.64+0x19], R29 ;  /* 0x0000191d0e008986 */ /* 0x0001e2000c101114 */
[----:B------:R-:W-:Y:S05]  /*3b50*/  @P2 BRA `(.L_x_62) ;  /* 0x0000000000042947 */ /* 0x000fea0003800000 */
[----:B------:R2:W5:Y:S02]  /*3b60*/  LDG.E.U8 R20, desc[UR20][R24.64+0x18] ;  /* 0x0000181418147981 */ /* 0x000564000c1e1100 */
.L_x_62:
[----:B------:R-:W-:Y:S05]  /*3b70*/  BSYNC B1 ;  /* 0x0000000000017941 */ /* 0x000fea0003800000 */
.L_x_61:
[----:B-----5:R-:W-:Y:S01]  /*3b80*/  LOP3.LUT R20, R20, 0xff, RZ, 0xc0, !PT ;  /* 0x000000ff14147812 */ /* 0x020fe200078ec0ff */
[----:B------:R-:W-:Y:S01]  /*3b90*/  BSSY B1, `(.L_x_63) ;  /* 0x000000b000017945 */ /* 0x000fe20003800000 */
[----:B------:R-:W-:Y:S02]  /*3ba0*/  ISETP.LT.OR P1, PT, R27, 0x1a, !P1 ;  /* 0x0000001a1b00780c */ /* 0x000fe40004f21670 */
[----:B------:R-:W-:-:S05]  /*3bb0*/  F2FP.F16.E4M3.UNPACK_B R20, R20 ;  /* 0x00000014ff14723e */ /* 0x000fca00020006ff */
[----:B01--4-:R-:W-:-:S05]  /*3bc0*/  HADD2.F32 R15, -RZ, R20.H0_H0 ;  /* 0x20000014ff0f7230 */ /* 0x013fca0000004100 */
[----:B------:R-:W-:-:S04]  /*3bd0*/  FMUL R14, R15, R10 ;  /* 0x0000000a0f0e7220 */ /* 0x000fc80000400000 */
[----:B------:R-:W-:-:S05]  /*3be0*/  FFMA R14, R69, R3, R14 ;  /* 0x00000003450e7223 */ /* 0x000fca000000000e */
[----:B------:R-:W-:Y:S02]  /*3bf0*/  F2FP.SATFINITE.E4M3.F32.PACK_AB_MERGE_C R15, RZ, R14, RZ ;  /* 0x0000000eff0f723e */ /* 0x000fe400048070ff */
[----:B------:R-:W-:-:S03]  /*3c00*/  PRMT R14, RZ, 0x7610, R14 ;  /* 0x00007610ff0e7816 */ /* 0x000fc6000000000e */
[----:B------:R0:W-:Y:S01]  /*3c10*/  @!P2 STG.E.U8 desc[UR20][R12.64+0x18], R15 ;  /* 0x0000180f0c00a986 */ /* 0x0001e2000c101114 */
[----:B------:R-:W-:Y:S05]  /*3c20*/  @P1 BRA `(.L_x_64) ;  /* 0x0000000000041947 */ /* 0x000fea0003800000 */
[----:B------:R1:W5:Y:S02]  /*3c30*/  LDG.E.U8 R14, desc[UR20][R24.64+0x19] ;  /* 0x00001914180e7981 */ /* 0x000364000c1e1100 */
.L_x_64:
[----:B------:R-:W-:Y:S05]  /*3c40*/  BSYNC B1 ;  /* 0x0000000000017941 */ /* 0x000fea0003800000 */
.L_x_63:
[----:B-----5:R-:W-:Y:S01]  /*3c50*/  LOP3.LUT R14, R14, 0xff, RZ, 0xc0, !PT ;  /* 0x000000ff0e0e7812 */ /* 0x020fe200078ec0ff */
[----:B------:R-:W-:Y:S01]  /*3c60*/  BSSY B1, `(.L_x_65) ;  /* 0x0000013000017945 */ /* 0x000fe20003800000 */
[----:B-123--:R-:W-:Y:S02]  /*3c70*/  IADD3 R25, P0, R33, 0x80, RZ ;  /* 0x0000008021197810 */ /* 0x00efe40007f1e0ff */
[----:B------:R-:W-:-:S05]  /*3c80*/  F2FP.F16.E4M3.UNPACK_B R14, R14 ;  /* 0x0000000eff0e723e */ /* 0x000fca00020006ff */
[----:B0-----:R-:W-:Y:S02]  /*3c90*/  HADD2.F32 R15, -RZ, R14.H0_H0 ;  /* 0x2000000eff0f7230 */ /* 0x001fe40000004100 */
        /* <DEDUP_REMOVED lines=15> */
.L_x_66:
[----:B------:R-:W-:Y:S05]  /*3d90*/  BSYNC B1 ;  /* 0x0000000000017941 */ /* 0x000fea0003800000 */
.L_x_65:
[----:B-----5:R-:W-:Y:S01]  /*3da0*/  LOP3.LUT R20, R20, 0xff, RZ, 0xc0, !PT ;  /* 0x000000ff14147812 */ /* 0x020fe200078ec0ff */
[----:B------:R-:W-:Y:S01]  /*3db0*/  BSSY B1, `(.L_x_67) ;  /* 0x000000b000017945 */ /* 0x000fe20003800000 */
[----:B------:R-:W-:Y:S02]  /*3dc0*/  ISETP.LT.OR P2, PT, R27, 0x2, !P0 ;  /* 0x000000021b00780c */ /* 0x000fe40004741670 */
[----:B------:R-:W-:-:S05]  /*3dd0*/  F2FP.F16.E4M3.UNPACK_B R20, R20 ;  /* 0x00000014ff14723e */ /* 0x000fca00020006ff */
[----:B0-----:R-:W-:-:S05]  /*3de0*/  HADD2.F32 R13, -RZ, R20.H0_H0 ;  /* 0x20000014ff0d7230 */ /* 0x001fca0000004100 */
[----:B------:R-:W-:-:S04]  /*3df0*/  FMUL R12, R13, R10 ;  /* 0x0000000a0d0c7220 */ /* 0x000fc80000400000 */
[----:B------:R-:W-:-:S05]  /*3e00*/  FFMA R12, R67, R3, R12 ;  /* 0x00000003430c7223 */ /* 0x000fca000000000c */
[----:B------:R-:W-:Y:S02]  /*3e10*/  F2FP.SATFINITE.E4M3.F32.PACK_AB_MERGE_C R13, RZ, R12, RZ ;  /* 0x0000000cff0d723e */ /* 0x000fe400048070ff */
[----:B------:R-:W-:-:S03]  /*3e20*/  PRMT R12, RZ, 0x7610, R12 ;  /* 0x00007610ff0c7816 */ /* 0x000fc6000000000c */
[----:B------:R0:W-:Y:S01]  /*3e30*/  @!P3 STG.E.U8 desc[UR20][R8.64], R13 ;  /* 0x0000000d0800b986 */ /* 0x0001e2000c101114 */
[----:B------:R-:W-:Y:S05]  /*3e40*/  @P2 BRA `(.L_x_68) ;  /* 0x0000000000042947 */ /* 0x000fea0003800000 */
[----:B------:R2:W5:Y:S02]  /*3e50*/  LDG.E.U8 R12, desc[UR20][R14.64+0x1] ;  /* 0x000001140e0c7981 */ /* 0x000564000c1e1100 */
.L_x_68:
[----:B------:R-:W-:Y:S05]  /*3e60*/  BSYNC B1 ;  /* 0x0000000000017941 */ /* 0x000fea0003800000 */
.L_x_67:
[----:B-----5:R-:W-:Y:S01]  /*3e70*/  LOP3.LUT R12, R12, 0xff, RZ, 0xc0, !PT ;  /* 0x000000ff0c0c7812 */ /* 0x020fe200078ec0ff */
[----:B------:R-:W-:Y:S01]  /*3e80*/  BSSY B1, `(.L_x_69) ;  /* 0x0000013000017945 */ /* 0x000fe20003800000 */
[----:B------:R-:W-:Y:S02]  /*3e90*/  IADD3 R21, P1, R33, 0x88, RZ ;  /* 0x0000008821157810 */ /* 0x000fe40007f3e0ff */
[----:B------:R-:W-:-:S03]  /*3ea0*/  F2FP.F16.E4M3.UNPACK_B R12, R12 ;  /* 0x0000000cff0c723e */ /* 0x000fc600020006ff */
[----:B------:R-:W-:Y:S01]  /*3eb0*/  IMAD.X R16, RZ, RZ, R17, P1 ;  /* 0x000000ffff107224 */ /* 0x000fe200008e0611 */
[----:B------:R-:W-:Y:S01]  /*3ec0*/  ISETP.GE.AND P1, PT, R28, 0x89, PT ;  /* 0x000000891c00780c */ /* 0x000fe20003f26270 */
[----:B0-----:R-:W-:Y:S02]  /*3ed0*/  HADD2.F32 R13, -RZ, R12.H0_H0 ;  /* 0x2000000cff0d7230 */ /* 0x001fe40000004100 */
[----:B------:R-:W-:Y:S01]  /*3ee0*/  IMAD R16, R16, UR6, RZ ;  /* 0x0000000610107c24 */ /* 0x000fe2000f8e02ff */
[----:B------:R-:W-:Y:S01]  /*3ef0*/  ISETP.LT.OR P5, PT, R27, 0x1, !P1 ;  /* 0x000000011b00780c */ /* 0x000fe20004fa1670 */
[----:B------:R-:W-:-:S04]  /*3f00*/  IMAD.WIDE.U32 R18, R21, UR6, R18 ;  /* 0x0000000615127c25 */ /* 0x000fc8000f8e0012 */
[----:B------:R-:W-:Y:S01]  /*3f10*/  FMUL R13, R13, R10 ;  /* 0x0000000a0d0d7220 */ /* 0x000fe20000400000 */
[----:B------:R-:W-:-:S03]  /*3f20*/  IMAD R21, R21, UR7, R16 ;  /* 0x0000000715157c24 */ /* 0x000fc6000f8e0210 */
[----:B------:R-:W-:Y:S01]  /*3f30*/  FFMA R13, R68, R3, R13 ;  /* 0x00000003440d7223 */ /* 0x000fe2000000000d */
[----:B------:R-:W-:Y:S02]  /*3f40*/  IADD3 R12, P3, R18, UR10, RZ ;  /* 0x0000000a120c7c10 */ /* 0x000fe4000ff7e0ff */
[----:B------:R-:W-:Y:S02]  /*3f50*/  PRMT R16, RZ, 0x7610, R16 ;  /* 0x00007610ff107816 */ /* 0x000fe40000000010 */
[----:B------:R-:W-:Y:S02]  /*3f60*/  F2FP.SATFINITE.E4M3.F32.PACK_AB_MERGE_C R17, RZ, R13, RZ ;  /* 0x0000000dff11723e */ /* 0x000fe400048070ff */
[----:B------:R-:W-:-:S03]  /*3f70*/  IADD3.X R13, R19, UR11, R21, P3, !PT ;  /* 0x0000000b130d7c10 */ /* 0x000fc60009ffe415 */
[----:B------:R0:W-:Y:S01]  /*3f80*/  @!P2 STG.E.U8 desc[UR20][R8.64+0x1], R17 ;  /* 0x000001110800a986 */ /* 0x0001e2000c101114 */
[----:B------:R-:W-:Y:S05]  /*3f90*/  @P5 BRA `(.L_x_70) ;  /* 0x0000000000045947 */ /* 0x000fea0003800000 */
[----:B------:R3:W5:Y:S02]  /*3fa0*/  LDG.E.U8 R16, desc[UR20][R12.64] ;  /* 0x000000140c107981 */ /* 0x000764000c1e1100 */
.L_x_70:
[----:B------:R-:W-:Y:S05]  /*3fb0*/  BSYNC B1 ;  /* 0x0000000000017941 */ /* 0x000fea0003800000 */
.L_x_69:
        /* <DEDUP_REMOVED lines=12> */
.L_x_72:
[----:B------:R-:W-:Y:S05]  /*4080*/  BSYNC B1 ;  /* 0x0000000000017941 */ /* 0x000fea0003800000 */
.L_x_71:
[----:B-----5:R-:W-:Y:S01]  /*4090*/  LOP3.LUT R16, R16, 0xff, RZ, 0xc0, !PT ;  /* 0x000000ff10107812 */ /* 0x020fe200078ec0ff */
[----:B------:R-:W-:Y:S01]  /*40a0*/  BSSY B1, `(.L_x_73) ;  /* 0x000000b000017945 */ /* 0x000fe20003800000 */
[----:B------:R-:W-:Y:S02]  /*40b0*/  ISETP.LT.OR P3, PT, R27, 0x9, !P0 ;  /* 0x000000091b00780c */ /* 0x000fe40004761670 */
[----:B------:R-:W-:-:S05]  /*40c0*/  F2FP.F16.E4M3.UNPACK_B R16, R16 ;  /* 0x00000010ff10723e */ /* 0x000fca00020006ff */
[----:B0-----:R-:W-:Y:S01]  /*40d0*/  HADD2.F32 R17, -RZ, R16.H0_H0 ;  /* 0x20000010ff117230 */ /* 0x001fe20000004100 */
[----:B------:R-:W-:-:S04]  /*40e0*/  PRMT R16, RZ, 0x7610, R16 ;  /* 0x00007610ff107816 */ /* 0x000fc80000000010 */
[----:B------:R-:W-:-:S04]  /*40f0*/  FMUL R17, R17, R10 ;  /* 0x0000000a11117220 */ /* 0x000fc80000400000 */
[----:B------:R-:W-:-:S05]  /*4100*/  FFMA R17, R66, R3, R17 ;  /* 0x0000000342117223 */ /* 0x000fca0000000011 */
[----:B------:R-:W-:-:S05]  /*4110*/  F2FP.SATFINITE.E4M3.F32.PACK_AB_MERGE_C R17, RZ, R17, RZ ;  /* 0x00000011ff11723e */ /* 0x000fca00048070ff */
[----:B------:R0:W-:Y:S01]  /*4120*/  @!P2 STG.E.U8 desc[UR20][R6.64+0x1], R17 ;  /* 0x000001110600a986 */ /* 0x0001e2000c101114 */
[----:B------:R-:W-:Y:S05]  /*4130*/  @P3 BRA `(.L_x_74) ;  /* 0x0000000000043947 */ /* 0x000fea0003800000 */
[----:B------:R0:W5:Y:S02]  /*4140*/  LDG.E.U8 R16, desc[UR20][R14.64+0x8] ;  /* 0x000008140e107981 */ /* 0x000164000c1e1100 */
.L_x_74:
[----:B------:R-:W-:Y:S05]  /*4150*/  BSYNC B1 ;  /* 0x0000000000017941 */ /* 0x000fea0003800000 */
.L_x_73:
        /* <DEDUP_REMOVED lines=12> */
.L_x_76:
[----:B------:R-:W-:Y:S05]  /*4220*/  BSYNC B1 ;  /* 0x0000000000017941 */ /* 0x000fea0003800000 */
.L_x_75:
        /* <DEDUP_REMOVED lines=12> */
.L_x_78:
[----:B------:R-:W-:Y:S05]  /*42f0*/  BSYNC B1 ;  /* 0x0000000000017941 */ /* 0x000fea0003800000 */
.L_x_77:
        /* <DEDUP_REMOVED lines=12> */
.L_x_80:
[----:B------:R-:W-:Y:S05]  /*43c0*/  BSYNC B1 ;  /* 0x0000000000017941 */ /* 0x000fea0003800000 */
.L_x_79:
        /* <DEDUP_REMOVED lines=12> */
.L_x_82:
[----:B------:R-:W-:Y:S05]  /*4490*/  BSYNC B1 ;  /* 0x0000000000017941 */ /* 0x000fea0003800000 */
.L_x_81:
        /* <DEDUP_REMOVED lines=12> */
.L_x_84:
[----:B------:R-:W-:Y:S05]  /*4560*/  BSYNC B1 ;  /* 0x0000000000017941 */ /* 0x000fea0003800000 */
.L_x_83:
        /* <DEDUP_REMOVED lines=12> */
.L_x_86:
[----:B------:R-:W-:Y:S05]  /*4630*/  BSYNC B1 ;  /* 0x0000000000017941 */ /* 0x000fea0003800000 */
.L_x_85:
        /* <DEDUP_REMOVED lines=12> */
.L_x_88:
[----:B------:R-:W-:Y:S05]  /*4700*/  BSYNC B1 ;  /* 0x0000000000017941 */ /* 0x000fea0003800000 */
.L_x_87:
        /* <DEDUP_REMOVED lines=12> */
.L_x_90:
[----:B------:R-:W-:Y:S05]  /*47d0*/  BSYNC B1 ;  /* 0x0000000000017941 */ /* 0x000fea0003800000 */
.L_x_89:
        /* <DEDUP_REMOVED lines=12> */
.L_x_92:
[----:B------:R-:W-:Y:S05]  /*48a0*/  BSYNC B1 ;  /* 0x0000000000017941 */ /* 0x000fea0003800000 */
.L_x_91:
[----:B-----5:R-:W-:Y:S01]  /*48b0*/  LOP3.LUT R16, R16, 0xff, RZ, 0xc0, !PT ;  /* 0x000000ff10107812 */ /* 0x020fe200078ec0ff */
[----:B------:R-:W-:Y:S01]  /*48c0*/  BSSY B1, `(.L_x_93) ;  /* 0x000000b000017945 */ /* 0x000fe20003800000 */
[----:B------:R-:W-:Y:S02]  /*48d0*/  ISETP.LT.OR P2, PT, R27, 0x19, !P1 ;  /* 0x000000191b00780c */ /* 0x000fe40004f41670 */
[----:B------:R-:W-:Y:S02]  /*48e0*/  F2FP.F16.E4M3.UNPACK_B R16, R16 ;  /* 0x00000010ff10723e */ /* 0x000fe400020006ff */
[----:B012---:R-:W-:-:S03]  /*48f0*/  PRMT R14, RZ, 0x7610, R14 ;  /* 0x00007610ff0e7816 */ /* 0x007fc6000000000e */
[----:B------:R-:W-:-:S05]  /*4900*/  HADD2.F32 R15, -RZ, R16.H0_H0 ;  /* 0x20000010ff0f7230 */ /* 0x000fca0000004100 */
[----:B------:R-:W-:-:S04]  /*4910*/  FMUL R15, R15, R10 ;  /* 0x0000000a0f0f7220 */ /* 0x000fc80000400000 */
[----:B------:R-:W-:-:S05]  /*4920*/  FFMA R15, R56, R3, R15 ;  /* 0x00000003380f7223 */ /* 0x000fca000000000f */
[----:B------:R-:W-:-:S05]  /*4930*/  F2FP.SATFINITE.E4M3.F32.PACK_AB_MERGE_C R15, RZ, R15, RZ ;  /* 0x0000000fff0f723e */ /* 0x000fca00048070ff */
[----:B------:R0:W-:Y:S01]  /*4940*/  @!P0 STG.E.U8 desc[UR20][R8.64+0x19], R15 ;  /* 0x0000190f08008986 */ /* 0x0001e2000c101114 */
[----:B------:R-:W-:Y:S05]  /*4950*/  @P2 BRA `(.L_x_94) ;  /* 0x0000000000042947 */ /* 0x000fea0003800000 */
[----:B------:R1:W5:Y:S02]  /*4960*/  LDG.E.U8 R14, desc[UR20][R12.64+0x18] ;  /* 0x000018140c0e7981 */ /* 0x000364000c1e1100 */
.L_x_94:
[----:B------:R-:W-:Y:S05]  /*4970*/  BSYNC B1 ;  /* 0x0000000000017941 */ /* 0x000fea0003800000 */
.L_x_93:
        /* <DEDUP_REMOVED lines=12> */
.L_x_96:
[----:B------:R-:W-:Y:S05]  /*4a40*/  BSYNC B1 ;  /* 0x0000000000017941 */ /* 0x000fea0003800000 */
.L_x_95:
[----:B------:R-:W-:Y:S05]  /*4a50*/  @P1 BRA `(.L_x_97) ;  /* 0x0000000800301947 */ /* 0x000fea0003800000 */
[----:B-----5:R-:W-:-:S04]  /*4a60*/  LOP3.LUT R8, R8, 0xff, RZ, 0xc0, !PT ;  /* 0x000000ff08087812 */ /* 0x020fc800078ec0ff */
[----:B------:R-:W-:-:S05]  /*4a70*/  F2FP.F16.E4M3.UNPACK_B R8, R8 ;  /* 0x00000008ff08723e */ /* 0x000fca00020006ff */
[----:B0-----:R-:W-:-:S05]  /*4a80*/  HADD2.F32 R9, -RZ, R8.H0_H0 ;  /* 0x20000008ff097230 */ /* 0x001fca0000004100 */
[----:B------:R-:W-:-:S04]  /*4a90*/  FMUL R9, R9, R10 ;  /* 0x0000000a09097220 */ /* 0x000fc80000400000 */
[----:B------:R-:W-:-:S05]  /*4aa0*/  FFMA R9, R22, R3, R9 ;  /* 0x0000000316097223 */ /* 0x000fca0000000009 */
[----:B------:R-:W-:-:S05]  /*4ab0*/  F2FP.SATFINITE.E4M3.F32.PACK_AB_MERGE_C R9, RZ, R9, RZ ;  /* 0x00000009ff09723e */ /* 0x000fca00048070ff */
[----:B------:R0:W-:Y:S01]  /*4ac0*/  STG.E.U8 desc[UR20][R6.64+0x19], R9 ;  /* 0x0000190906007986 */ /* 0x0001e2000c101114 */
[----:B------:R-:W-:Y:S05]  /*4ad0*/  BRA `(.L_x_97) ;  /* 0x0000000800107947 */ /* 0x000fea0003800000 */
.L_x_32:
[----:B------:R-:W-:Y:S01]  /*4ae0*/  ISETP.GE.AND P3, PT, R28, 0x1, PT ;  /* 0x000000011c00780c */ /* 0x000fe20003f66270 */
[-C--:B--2---:R-:W-:Y:S01]  /*4af0*/  FMUL R84, R84, R3.reuse ;  /* 0x0000000354547220 */ /* 0x084fe20000400000 */
[----:B------:R-:W-:Y:S01]  /*4b00*/  ISETP.GE.AND P2, PT, R28, 0x9, PT ;  /* 0x000000091c00780c */ /* 0x000fe20003f46270 */
[-C--:B------:R-:W-:Y:S01]  /*4b10*/  FMUL R83, R83, R3.reuse ;  /* 0x0000000353537220 */ /* 0x080fe20000400000 */
[----:B------:R-:W-:Y:S01]  /*4b20*/  ISETP.LT.OR P6, PT, R27, 0x2, !P3 ;  /* 0x000000021b00780c */ /* 0x000fe20005fc1670 */
[-C--:B------:R-:W-:Y:S01]  /*4b30*/  FMUL R81, R81, R3.reuse ;  /* 0x0000000351517220 */ /* 0x080fe20000400000 */
[----:B------:R-:W-:Y:S01]  /*4b40*/  ISETP.LT.OR P5, PT, R27, 0x1, !P3 ;  /* 0x000000011b00780c */ /* 0x000fe20005fa1670 */
[-C--:B------:R-:W-:Y:S01]  /*4b50*/  FMUL R82, R82, R3.reuse ;  /* 0x0000000352527220 */ /* 0x080fe20000400000 */
[----:B------:R-:W-:Y:S01]  /*4b60*/  F2FP.SATFINITE.E4M3.F32.PACK_AB_MERGE_C R17, RZ, R84, RZ ;  /* 0x00000054ff11723e */ /* 0x000fe200048070ff */
[-C--:B------:R-:W-:Y:S01]  /*4b70*/  FMUL R79, R79, R3.reuse ;  /* 0x000000034f4f7220 */ /* 0x080fe20000400000 */
[C---:B------:R-:W-:Y:S01]  /*4b80*/  ISETP.LT.OR P0, PT, R27.reuse, 0x1, !P2 ;  /* 0x000000011b00780c */ /* 0x040fe20005701670 */
[-C--:B------:R-:W-:Y:S01]  /*4b90*/  FMUL R80, R80, R3.reuse ;  /* 0x0000000350507220 */ /* 0x080fe20000400000 */
[----:B------:R-:W-:Y:S01]  /*4ba0*/  ISETP.LT.OR P1, PT, R27, 0x2, !P2 ;  /* 0x000000021b00780c */ /* 0x000fe20005721670 */
[----:B------:R-:W-:Y:S01]  /*4bb0*/  FMUL R77, R77, R3 ;  /* 0x000000034d4d7220 */ /* 0x000fe20000400000 */
[----:B------:R-:W-:Y:S01]  /*4bc0*/  F2FP.SATFINITE.E4M3.F32.PACK_AB_MERGE_C R83, RZ, R83, RZ ;  /* 0x00000053ff53723e */ /* 0x000fe200048070ff */
[----:B------:R-:W-:Y:S01]  /*4bd0*/  FMUL R78, R78, R3 ;  /* 0x000000034e4e7220 */ /* 0x000fe20000400000 */
[----:B------:R-:W-:Y:S01]  /*4be0*/  F2FP.SATFINITE.E4M3.F32.PACK_AB_MERGE_C R81, RZ, R81, RZ ;  /* 0x00000051ff51723e */ /* 0x000fe200048070ff */
[----:B------:R0:W-:Y:S01]  /*4bf0*/  @!P6 STG.E.U8 desc[UR20][R14.64+0x1], R17 ;  /* 0x000001110e00e986 */ /* 0x0001e2000c101114 */
[----:B------:R-:W-:Y:S01]  /*4c00*/  ISETP.LT.OR P6, PT, R27, 0x9, !P3 ;  /* 0x000000091b00780c */ /* 0x000fe20005fc1670 */
[----:B------:R-:W-:Y:S01]  /*4c10*/  FMUL R75, R75, R3 ;  /* 0x000000034b4b7220 */ /* 0x000fe20000400000 */
[----:B------:R-:W-:Y:S01]  /*4c20*/  F2FP.SATFINITE.E4M3.F32.PACK_AB_MERGE_C R19, RZ, R82, RZ ;  /* 0x00000052ff13723e */ /* 0x000fe200048070ff */
[----:B------:R-:W-:Y:S01]  /*4c30*/  @!P5 STG.E.U8 desc[UR20][R14.64], R83 ;  /* 0x000000530e00d986 */ /* 0x000fe2000c101114 */
[----:B------:R-:W-:Y:S01]  /*4c40*/  F2FP.SATFINITE.E4M3.F32.PACK_AB_MERGE_C R79, RZ, R79, RZ ;  /* 0x0000004fff4f723e */ /* 0x000fe200048070ff */
[-C--:B------:R-:W-:Y:S01]  /*4c50*/  FMUL R76, R76, R3.reuse ;  /* 0x000000034c4c7220 */ /* 0x080fe20000400000 */
[C---:B------:R-:W-:Y:S01]  /*4c60*/  ISETP.LT.OR P5, PT, R27.reuse, 0xa, !P2 ;  /* 0x0000000a1b00780c */ /* 0x040fe200057a1670 */
[----:B------:R-:W-:Y:S01]  /*4c70*/  @!P0 STG.E.U8 desc[UR20][R12.64], R81 ;  /* 0x000000510c008986 */ /* 0x000fe2000c101114 */
[----:B------:R-:W-:Y:S01]  /*4c80*/  ISETP.LT.OR P0, PT, R27, 0xa, !P3 ;  /* 0x0000000a1b00780c */ /* 0x000fe20005f01670 */
[----:B------:R-:W-:Y:S01]  /*4c90*/  FMUL R73, R73, R3 ;  /* 0x0000000349497220 */ /* 0x000fe20000400000 */
[----:B------:R-:W-:Y:S01]  /*4ca0*/  F2FP.SATFINITE.E4M3.F32.PACK_AB_MERGE_C R77, RZ, R77, RZ ;  /* 0x0000004dff4d723e */ /* 0x000fe200048070ff */
[----:B------:R1:W-:Y:S01]  /*4cb0*/  @!P1 STG.E.U8 desc[UR20][R12.64+0x1], R19 ;  /* 0x000001130c009986 */ /* 0x0003e2000c101114 */
[C---:B------:R-:W-:Y:S01]  /*4cc0*/  ISETP.LT.OR P1, PT, R27.reuse, 0x9, !P2 ;  /* 0x000000091b00780c */ /* 0x040fe20005721670 */
[-C--:B------:R-:W-:Y:S01]  /*4cd0*/  FMUL R74, R74, R3.reuse ;  /* 0x000000034a4a7220 */ /* 0x080fe20000400000 */
[----:B0-----:R-:W-:Y:S01]  /*4ce0*/  F2FP.SATFINITE.E4M3.F32.PACK_AB_MERGE_C R17, RZ, R80, RZ ;  /* 0x00000050ff11723e */ /* 0x001fe200048070ff */
[----:B------:R-:W-:Y:S01]  /*4cf0*/  @!P6 STG.E.U8 desc[UR20][R14.64+0x8], R79 ;  /* 0x0000084f0e00e986 */ /* 0x000fe2000c101114 */
[----:B------:R-:W-:Y:S01]  /*4d00*/  ISETP.LT.OR P6, PT, R27, 0x11, !P3 ;  /* 0x000000111b00780c */ /* 0x000fe20005fc1670 */
[----:B------:R-:W-:Y:S01]  /*4d10*/  FMUL R71, R71, R3 ;  /* 0x0000000347477220 */ /* 0x000fe20000400000 */
[----:B------:R-:W-:Y:S01]  /*4d20*/  F2FP.SATFINITE.E4M3.F32.PACK_AB_MERGE_C R75, RZ, R75, RZ ;  /* 0x0000004bff4b723e */ /* 0x000fe200048070ff */
[----:B------:R-:W-:Y:S01]  /*4d30*/  FMUL R72, R72, R3 ;  /* 0x0000000348487220 */ /* 0x000fe20000400000 */
[----:B------:R-:W-:Y:S01]  /*4d40*/  F2FP.SATFINITE.E4M3.F32.PACK_AB_MERGE_C R73, RZ, R73, RZ ;  /* 0x00000049ff49723e */ /* 0x000fe200048070ff */
[----:B------:R0:W-:Y:S01]  /*4d50*/  @!P0 STG.E.U8 desc[UR20][R14.64+0x9], R17 ;  /* 0x000009110e008986 */ /* 0x0001e2000c101114 */
[----:B------:R-:W-:Y:S01]  /*4d60*/  ISETP.LT.OR P0, PT, R27, 0x12, !P3 ;  /* 0x000000121b00780c */ /* 0x000fe20005f01670 */
[-C--:B------:R-:W-:Y:S01]  /*4d70*/  FMUL R69, R69, R3.reuse ;  /* 0x0000000345457220 */ /* 0x080fe20000400000 */
[----:B-1----:R-:W-:Y:S01]  /*4d80*/  F2FP.SATFINITE.E4M3.F32.PACK_AB_MERGE_C R19, RZ, R78, RZ ;  /* 0x0000004eff13723e */ /* 0x002fe200048070ff */
[----:B------:R-:W-:Y:S01]  /*4d90*/  @!P1 STG.E.U8 desc[UR20][R12.64+0x8], R77 ;  /* 0x0000084d0c009986 */ /* 0x000fe2000c101114 */
[C---:B------:R-:W-:Y:S01]  /*4da0*/  ISETP.LT.OR P1, PT, R27.reuse, 0x11, !P2 ;  /* 0x000000111b00780c */ /* 0x040fe20005721670 */
[----:B------:R-:W-:Y:S01]  /*4db0*/  FMUL R70, R70, R3 ;  /* 0x0000000346467220 */ /* 0x000fe20000400000 */
[----:B------:R-:W-:Y:S01]  /*4dc0*/  F2FP.SATFINITE.E4M3.F32.PACK_AB_MERGE_C R71, RZ, R71, RZ ;  /* 0x00000047ff47723e */ /* 0x000fe200048070ff */
[----:B------:R1:W-:Y:S01]  /*4dd0*/  @!P5 STG.E.U8 desc[UR20][R12.64+0x9], R19 ;  /* 0x000009130c00d986 */ /* 0x0003e2000c101114 */
[----:B------:R-:W-:Y:S01]  /*4de0*/  ISETP.LT.OR P5, PT, R27, 0x12, !P2 ;  /* 0x000000121b00780c */ /* 0x000fe200057a1670 */
[-C--:B------:R-:W-:Y:S01]  /*4df0*/  FMUL R67, R67, R3.reuse ;  /* 0x0000000343437220 */ /* 0x080fe20000400000 */
[----:B------:R-:W-:Y:S01]  /*4e00*/  F2FP.SATFINITE.E4M3.F32.PACK_AB_MERGE_C R21, RZ, R72, RZ ;  /* 0x00000048ff15723e */ /* 0x000fe200048070ff */
[----:B------:R-:W-:Y:S01]  /*4e10*/  @!P6 STG.E.U8 desc[UR20][R14.64+0x10], R75 ;  /* 0x0000104b0e00e986 */ /* 0x000fe2000c101114 */
[C---:B------:R-:W-:Y:S01]  /*4e20*/  ISETP.LT.OR P6, PT, R27.reuse, 0x19, !P3 ;  /* 0x000000191b00780c */ /* 0x040fe20005fc1670 */
[-C--:B------:R-:W-:Y:S01]  /*4e30*/  FMUL R68, R68, R3.reuse ;  /* 0x0000000344447220 */ /* 0x080fe20000400000 */
[----:B------:R-:W-:Y:S01]  /*4e40*/  ISETP.LT.OR P3, PT, R27, 0x1a, !P3 ;  /* 0x0000001a1b00780c */ /* 0x000fe20005f61670 */
[-C--:B------:R-:W-:Y:S01]  /*4e50*/  FMUL R65, R65, R3.reuse ;  /* 0x0000000341417220 */ /* 0x080fe20000400000 */
[----:B0-----:R-:W-:Y:S01]  /*4e60*/  F2FP.SATFINITE.E4M3.F32.PACK_AB_MERGE_C R17, RZ, R76, RZ ;  /* 0x0000004cff11723e */ /* 0x001fe200048070ff */
[----:B------:R-:W-:Y:S01]  /*4e70*/  FMUL R66, R66, R3 ;  /* 0x0000000342427220 */ /* 0x000fe20000400000 */
[----:B------:R-:W-:Y:S01]  /*4e80*/  F2FP.SATFINITE.E4M3.F32.PACK_AB_MERGE_C R69, RZ, R69, RZ ;  /* 0x00000045ff45723e */ /* 0x000fe200048070ff */
[----:B------:R-:W-:Y:S01]  /*4e90*/  FMUL R64, R64, R3 ;  /* 0x0000000340407220 */ /* 0x000fe20000400000 */
[----:B-1----:R-:W-:Y:S01]  /*4ea0*/  F2FP.SATFINITE.E4M3.F32.PACK_AB_MERGE_C R19, RZ, R74, RZ ;  /* 0x0000004aff13723e */ /* 0x002fe200048070ff */
[----:B------:R0:W-:Y:S01]  /*4eb0*/  @!P0 STG.E.U8 desc[UR20][R14.64+0x11], R17 ;  /* 0x000011110e008986 */ /* 0x0001e2000c101114 */
[----:B------:R-:W-:Y:S01]  /*4ec0*/  F2FP.SATFINITE.E4M3.F32.PACK_AB_MERGE_C R67, RZ, R67, RZ ;  /* 0x00000043ff43723e */ /* 0x000fe200048070ff */
[-C--:B------:R-:W-:Y:S01]  /*4ed0*/  FMUL R63, R63, R3.reuse ;  /* 0x000000033f3f7220 */ /* 0x080fe20000400000 */
[C---:B------:R-:W-:Y:S01]  /*4ee0*/  ISETP.GE.AND P0, PT, R28.reuse, 0x89, PT ;  /* 0x000000891c00780c */ /* 0x040fe20003f06270 */
[----:B------:R-:W-:Y:S01]  /*4ef0*/  @!P1 STG.E.U8 desc[UR20][R12.64+0x10], R73 ;  /* 0x000010490c009986 */ /* 0x000fe2000c101114 */
[----:B------:R-:W-:Y:S01]  /*4f00*/  ISETP.GE.AND P1, PT, R28, 0x81, PT ;  /* 0x000000811c00780c */ /* 0x000fe20003f26270 */
[----:B------:R-:W-:Y:S01]  /*4f10*/  FMUL R61, R61, R3 ;  /* 0x000000033d3d7220 */ /* 0x000fe20000400000 */
[----:B------:R-:W-:Y:S01]  /*4f20*/  F2FP.SATFINITE.E4M3.F32.PACK_AB_MERGE_C R65, RZ, R65, RZ ;  /* 0x00000041ff41723e */ /* 0x000fe200048070ff */
[----:B------:R-:W-:Y:S01]  /*4f30*/  @!P5 STG.E.U8 desc[UR20][R12.64+0x11], R19 ;  /* 0x000011130c00d986 */ /* 0x000fe2000c101114 */
[C---:B------:R-:W-:Y:S01]  /*4f40*/  ISETP.LT.OR P5, PT, R27.reuse, 0x19, !P2 ;  /* 0x000000191b00780c */ /* 0x040fe200057a1670 */
[-C--:B------:R-:W-:Y:S01]  /*4f50*/  FMUL R62, R62, R3.reuse ;  /* 0x000000033e3e7220 */ /* 0x080fe20000400000 */
[C---:B------:R-:W-:Y:S01]  /*4f60*/  ISETP.LT.OR P2, PT, R27.reuse, 0x1a, !P2 ;  /* 0x0000001a1b00780c */ /* 0x040fe20005741670 */
[----:B------:R-:W-:Y:S01]  /*4f70*/  @!P6 STG.E.U8 desc[UR20][R14.64+0x18], R71 ;  /* 0x000018470e00e986 */ /* 0x000fe2000c101114 */
[C---:B------:R-:W-:Y:S01]  /*4f80*/  ISETP.LT.OR P6, PT, R27.reuse, 0x1, !P1 ;  /* 0x000000011b00780c */ /* 0x040fe20004fc1670 */
[-C--:B------:R-:W-:Y:S01]  /*4f90*/  FMUL R60, R60, R3.reuse ;  /* 0x000000033c3c7220 */ /* 0x080fe20000400000 */
[----:B0-----:R-:W-:Y:S01]  /*4fa0*/  F2FP.SATFINITE.E4M3.F32.PACK_AB_MERGE_C R17, RZ, R70, RZ ;  /* 0x00000046ff11723e */ /* 0x001fe200048070ff */
[----:B------:R0:W-:Y:S01]  /*4fb0*/  @!P3 STG.E.U8 desc[UR20][R14.64+0x19], R21 ;  /* 0x000019150e00b986 */ /* 0x0001e2000c101114 */
[----:B------:R-:W-:Y:S01]  /*4fc0*/  ISETP.LT.OR P3, PT, R27, 0x2, !P1 ;  /* 0x000000021b00780c */ /* 0x000fe20004f61670 */
[----:B------:R-:W-:Y:S01]  /*4fd0*/  FMUL R59, R59, R3 ;  /* 0x000000033b3b7220 */ /* 0x000fe20000400000 */
[----:B------:R-:W-:Y:S01]  /*4fe0*/  F2FP.SATFINITE.E4M3.F32.PACK_AB_MERGE_C R63, RZ, R63, RZ ;  /* 0x0000003fff3f723e */ /* 0x000fe200048070ff */
[----:B------:R-:W-:Y:S01]  /*4ff0*/  FMUL R57, R57, R3 ;  /* 0x0000000339397220 */ /* 0x000fe20000400000 */
[----:B------:R-:W-:Y:S01]  /*5000*/  F2FP.SATFINITE.E4M3.F32.PACK_AB_MERGE_C R61, RZ, R61, RZ ;  /* 0x0000003dff3d723e */ /* 0x000fe200048070ff */
[----:B------:R-:W-:Y:S01]  /*5010*/  @!P5 STG.E.U8 desc[UR20][R12.64+0x18], R69 ;  /* 0x000018450c00d986 */ /* 0x000fe2000c101114 */
[C---:B------:R-:W-:Y:S01]  /*5020*/  ISETP.LT.OR P5, PT, R27.reuse, 0x1, !P0 ;  /* 0x000000011b00780c */ /* 0x040fe200047a1670 */
[----:B------:R-:W-:Y:S01]  /*5030*/  FMUL R58, R58, R3 ;  /* 0x000000033a3a7220 */ /* 0x000fe20000400000 */
[----:B------:R-:W-:Y:S01]  /*5040*/  F2FP.SATFINITE.E4M3.F32.PACK_AB_MERGE_C R59, RZ, R59, RZ ;  /* 0x0000003bff3b723e */ /* 0x000fe200048070ff */
[----:B------:R1:W-:Y:S01]  /*5050*/  @!P2 STG.E.U8 desc[UR20][R12.64+0x19], R17 ;  /* 0x000019110c00a986 */ /* 0x0003e2000c101114 */
[----:B------:R-:W-:Y:S01]  /*5060*/  ISETP.LT.OR P2, PT, R27, 0xa, !P1 ;  /* 0x0000000a1b00780c */ /* 0x000fe20004f41670 */
[-C--:B------:R-:W-:Y:S01]  /*5070*/  FMUL R23, R23, R3.reuse ;  /* 0x0000000317177220 */ /* 0x080fe20000400000 */
[----:B0-----:R-:W-:Y:S01]  /*5080*/  F2FP.SATFINITE.E4M3.F32.PACK_AB_MERGE_C R15, RZ, R68, RZ ;  /* 0x00000044ff0f723e */ /* 0x001fe200048070ff */
[----:B------:R-:W-:Y:S01]  /*5090*/  @!P6 STG.E.U8 desc[UR20][R8.64], R67 ;  /* 0x000000430800e986 */ /* 0x000fe2000c101114 */
[----:B------:R-:W-:Y:S01]  /*50a0*/  ISETP.LT.OR P6, PT, R27, 0x2, !P0 ;  /* 0x000000021b00780c */ /* 0x000fe200047c1670 */
[-C--:B------:R-:W-:Y:S01]  /*50b0*/  FMUL R56, R56, R3.reuse ;  /* 0x0000000338387220 */ /* 0x080fe20000400000 */
[-C--:B------:R-:W-:Y:S01]  /*50c0*/  FMUL R11, R11, R3.reuse ;  /* 0x000000030b0b7220 */ /* 0x080fe20000400000 */
[----:B------:R0:W-:Y:S01]  /*50d0*/  @!P3 STG.E.U8 desc[UR20][R8.64+0x1], R15 ;  /* 0x0000010f0800b986 */ /* 0x0001e2000c101114 */
[----:B------:R-:W-:Y:S01]  /*50e0*/  ISETP.LT.OR P3, PT, R27, 0x9, !P1 ;  /* 0x000000091b00780c */ /* 0x000fe20004f61670 */
[----:B------:R-:W-:Y:S01]  /*50f0*/  FMUL R22, R22, R3 ;  /* 0x0000000316167220 */ /* 0x000fe20000400000 */
[----:B------:R-:W-:Y:S01]  /*5100*/  F2FP.SATFINITE.E4M3.F32.PACK_AB_MERGE_C R57, RZ, R57, RZ ;  /* 0x00000039ff39723e */ /* 0x000fe200048070ff */
[----:B------:R-:W-:Y:S01]  /*5110*/  @!P5 STG.E.U8 desc[UR20][R6.64], R65 ;  /* 0x000000410600d986 */ /* 0x000fe2000c101114 */
[----:B-1----:R-:W-:-:S02]  /*5120*/  F2FP.SATFINITE.E4M3.F32.PACK_AB_MERGE_C R13, RZ, R66, RZ ;  /* 0x00000042ff0d723e */ /* 0x002fc400048070ff */
[C---:B------:R-:W-:Y:S02]  /*5130*/  ISETP.LT.OR P5, PT, R27.reuse, 0x9, !P0 ;  /* 0x000000091b00780c */ /* 0x040fe400047a1670 */
[----:B------:R-:W-:Y:S01]  /*5140*/  F2FP.SATFINITE.E4M3.F32.PACK_AB_MERGE_C R23, RZ, R23, RZ ;  /* 0x00000017ff17723e */ /* 0x000fe200048070ff */
[----:B------:R1:W-:Y:S01]  /*5150*/  @!P6 STG.E.U8 desc[UR20][R6.64+0x1], R13 ;  /* 0x0000010d0600e986 */ /* 0x0003e2000c101114 */
[C---:B------:R-:W-:Y:S02]  /*5160*/  ISETP.LT.OR P6, PT, R27.reuse, 0xa, !P0 ;  /* 0x0000000a1b00780c */ /* 0x040fe400047c1670 */
[----:B0-----:R-:W-:Y:S01]  /*5170*/  F2FP.SATFINITE.E4M3.F32.PACK_AB_MERGE_C R15, RZ, R64, RZ ;  /* 0x00000040ff0f723e */ /* 0x001fe200048070ff */
[----:B------:R-:W-:Y:S01]  /*5180*/  @!P3 STG.E.U8 desc[UR20][R8.64+0x8], R63 ;  /* 0x0000083f0800b986 */ /* 0x000fe2000c101114 */
[C---:B------:R-:W-:Y:S02]  /*5190*/  ISETP.LT.OR P3, PT, R27.reuse, 0x11, !P1 ;  /* 0x000000111b00780c */ /* 0x040fe40004f61670 */
[----:B------:R-:W-:Y:S01]  /*51a0*/  F2FP.SATFINITE.E4M3.F32.PACK_AB_MERGE_C R11, RZ, R11, RZ ;  /* 0x0000000bff0b723e */ /* 0x000fe200048070ff */
[----:B------:R0:W-:Y:S01]  /*51b0*/  @!P2 STG.E.U8 desc[UR20][R8.64+0x9], R15 ;  /* 0x0000090f0800a986 */ /* 0x0001e2000c101114 */
[----:B------:R-:W-:-:S02]  /*51c0*/  ISETP.LT.OR P2, PT, R27, 0x12, !P1 ;  /* 0x000000121b00780c */ /* 0x000fc40004f41670 */
[----:B------:R-:W-:Y:S01]  /*51d0*/  F2FP.SATFINITE.E4M3.F32.PACK_AB_MERGE_C R17, RZ, R22, RZ ;  /* 0x00000016ff11723e */ /* 0x000fe200048070ff */
[----:B------:R-:W-:Y:S01]  /*51e0*/  @!P5 STG.E.U8 desc[UR20][R6.64+0x8], R61 ;  /* 0x0000083d0600d986 */ /* 0x000fe2000c101114 */
[----:B-1----:R-:W-:Y:S02]  /*51f0*/  F2FP.SATFINITE.E4M3.F32.PACK_AB_MERGE_C R13, RZ, R62, RZ ;  /* 0x0000003eff0d723e */ /* 0x002fe400048070ff */
[----:B------:R-:W-:-:S03]  /*5200*/  ISETP.LT.OR P5, PT, R27, 0x11, !P0 ;  /* 0x000000111b00780c */ /* 0x000fc600047a1670 */
[----:B------:R1:W-:Y:S01]  /*5210*/  @!P6 STG.E.U8 desc[UR20][R6.64+0x9], R13 ;  /* 0x0000090d0600e986 */ /* 0x0003e2000c101114 */
[C---:B------:R-:W-:Y:S02]  /*5220*/  ISETP.LT.OR P6, PT, R27.reuse, 0x12, !P0 ;  /* 0x000000121b00780c */ /* 0x040fe400047c1670 */
[----:B0-----:R-:W-:Y:S01]  /*5230*/  F2FP.SATFINITE.E4M3.F32.PACK_AB_MERGE_C R15, RZ, R60, RZ ;  /* 0x0000003cff0f723e */ /* 0x001fe200048070ff */
[----:B------:R-:W-:Y:S01]  /*5240*/  @!P3 STG.E.U8 desc[UR20][R8.64+0x10], R59 ;  /* 0x0000103b0800b986 */ /* 0x000fe2000c101114 */
[C---:B------:R-:W-:Y:S02]  /*5250*/  ISETP.LT.OR P3, PT, R27.reuse, 0x19, !P0 ;  /* 0x000000191b00780c */ /* 0x040fe40004761670 */
[C---:B------:R-:W-:Y:S01]  /*5260*/  ISETP.LT.OR P0, PT, R27.reuse, 0x1a, !P0 ;  /* 0x0000001a1b00780c */ /* 0x040fe20004701670 */
[----:B------:R0:W-:Y:S01]  /*5270*/  @!P2 STG.E.U8 desc[UR20][R8.64+0x11], R15 ;  /* 0x0000110f0800a986 */ /* 0x0001e2000c101114 */
[C---:B------:R-:W-:Y:S02]  /*5280*/  ISETP.LT.OR P2, PT, R27.reuse, 0x19, !P1 ;  /* 0x000000191b00780c */ /* 0x040fe40004f41670 */
[----:B------:R-:W-:Y:S01]  /*5290*/  ISETP.LT.OR P1, PT, R27, 0x1a, !P1 ;  /* 0x0000001a1b00780c */ /* 0x000fe20004f21670 */
[----:B------:R2:W-:Y:S01]  /*52a0*/  @!P5 STG.E.U8 desc[UR20][R6.64+0x10], R57 ;  /* 0x000010390600d986 */ /* 0x0005e2000c101114 */
[----:B-1----:R-:W-:-:S05]  /*52b0*/  F2FP.SATFINITE.E4M3.F32.PACK_AB_MERGE_C R13, RZ, R58, RZ ;  /* 0x0000003aff0d723e */ /* 0x002fca00048070ff */
[----:B------:R2:W-:Y:S01]  /*52c0*/  @!P6 STG.E.U8 desc[UR20][R6.64+0x11], R13 ;  /* 0x0000110d0600e986 */ /* 0x0005e2000c101114 */
[----:B0-----:R-:W-:-:S03]  /*52d0*/  F2FP.SATFINITE.E4M3.F32.PACK_AB_MERGE_C R15, RZ, R56, RZ ;  /* 0x00000038ff0f723e */ /* 0x001fc600048070ff */
[----:B------:R2:W-:Y:S04]  /*52e0*/  @!P2 STG.E.U8 desc[UR20][R8.64+0x18], R23 ;  /* 0x000018170800a986 */ /* 0x0005e8000c101114 */
[----:B------:R2:W-:Y:S04]  /*52f0*/  @!P1 STG.E.U8 desc[UR20][R8.64+0x19], R15 ;  /* 0x0000190f08009986 */ /* 0x0005e8000c101114 */
[----:B------:R2:W-:Y:S04]  /*5300*/  @!P3 STG.E.U8 desc[UR20][R6.64+0x18], R11 ;  /* 0x0000180b0600b986 */ /* 0x0005e8000c101114 */
[----:B------:R2:W-:Y:S02]  /*5310*/  @!P0 STG.E.U8 desc[UR20][R6.64+0x19], R17 ;  /* 0x0000191106008986 */ /* 0x0005e4000c101114 */
.L_x_97:
[----:B------:R-:W-:Y:S05]  /*5320*/  BSYNC B0 ;  /* 0x0000000000007941 */ /* 0x000fea0003800000 */
.L_x_31:
[----:B------:R-:W-:Y:S01]  /*5330*/  ULDC UR6, c[0x0][0xc] ;  /* 0x0000030000067ab9 */ /* 0x000fe20000000800 */
[----:B------:R-:W-:Y:S01]  /*5340*/  ULDC UR7, c[0x0][0x10] ;  /* 0x0000040000077ab9 */ /* 0x000fe20000000800 */
[----:B0-2---:R-:W0:Y:S01]  /*5350*/  LDC R9, c[0x0][0x14] ;  /* 0x00000500ff097b82 */ /* 0x005e220000000800 */
[----:B------:R-:W-:Y:S01]  /*5360*/  UIMAD.WIDE.U32 UR6, UR6, UR7, URZ ;  /* 0x00000007060672a5 */ /* 0x000fe2000f8e003f */
[----:B------:R-:W-:Y:S02]  /*5370*/  IMAD.MOV.U32 R6, RZ, RZ, R0 ;  /* 0x000000ffff067224 */ /* 0x000fe400078e0000 */
[----:B------:R-:W-:Y:S02]  /*5380*/  IMAD.MOV.U32 R7, RZ, RZ, R5 ;  /* 0x000000ffff077224 */ /* 0x000fe400078e0005 */
[----:B-1-34-:R-:W-:Y:S02]  /*5390*/  IMAD.MOV.U32 R12, RZ, RZ, -0x1 ;  /* 0xffffffffff0c7424 */ /* 0x01afe400078e00ff */
[----:B------:R-:W-:-:S02]  /*53a0*/  IMAD.MOV.U32 R21, RZ, RZ, -0x1 ;  /* 0xffffffffff157424 */ /* 0x000fc400078e00ff */
[----:B0-----:R-:W-:-:S04]  /*53b0*/  IMAD.WIDE.U32 R6, R9, UR6, R6 ;  /* 0x0000000609067c25 */ /* 0x001fc8000f8e0006 */
[----:B------:R-:W-:Y:S01]  /*53c0*/  IMAD R5, R9, UR7, RZ ;  /* 0x0000000709057c24 */ /* 0x000fe2000f8e02ff */
[----:B------:R-:W-:Y:S01]  /*53d0*/  ULDC.64 UR6, c[0x0][0x650] ;  /* 0x0001940000067ab9 */ /* 0x000fe20000000a00 */
[----:B------:R-:W-:Y:S01]  /*53e0*/  IMAD.MOV.U32 R0, RZ, RZ, R6 ;  /* 0x000000ffff007224 */ /* 0x000fe200078e0006 */
[----:B------:R-:W-:Y:S01]  /*53f0*/  ISETP.GE.U32.AND P0, PT, R6, UR6, PT ;  /* 0x0000000606007c0c */ /* 0x000fe2000bf06070 */
[----:B------:R-:W-:Y:S01]  /*5400*/  IMAD.IADD R5, R7, 0x1, R5 ;  /* 0x0000000107057824 */ /* 0x000fe200078e0205 */
[----:B------:R-:W-:-:S04]  /*5410*/  PRMT R7, RZ, 0x7610, R7 ;  /* 0x00007610ff077816 */ /* 0x000fc80000000007 */
[----:B------:R-:W-:-:S13]  /*5420*/  ISETP.GE.U32.AND.EX P0, PT, R5, UR7, PT, P0 ;  /* 0x0000000705007c0c */ /* 0x000fda000bf06100 */
[----:B------:R-:W-:Y:S05]  /*5430*/  @P0 BRA `(.L_x_98) ;  /* 0x0000000400640947 */ /* 0x000fea0003800000 */
[----:B------:R-:W0:Y:S01]  /*5440*/  S2R R20, SR_CTAID.X ;  /* 0x0000000000147919 */ /* 0x000e220000002500 */
[----:B------:R-:W1:Y:S01]  /*5450*/  LDC.64 R14, c[0x0][0x628] ;  /* 0x00018a00ff0e7b82 */ /* 0x000e620000000a00 */
[----:B------:R-:W-:Y:S01]  /*5460*/  ULDC UR6, c[0x0][0x150] ;  /* 0x0000540000067ab9 */ /* 0x000fe20000000800 */
[----:B------:R-:W-:Y:S01]  /*5470*/  IMAD.MOV.U32 R12, RZ, RZ, R0 ;  /* 0x000000ffff0c7224 */ /* 0x000fe200078e0000 */
[----:B------:R-:W2:Y:S01]  /*5480*/  S2R R24, SR_CTAID.Y ;  /* 0x0000000000187919 */ /* 0x000ea20000002600 */
[----:B------:R-:W-:-:S04]  /*5490*/  IMAD.MOV.U32 R13, RZ, RZ, R5 ;  /* 0x000000ffff0d7224 */ /* 0x000fc800078e0005 */
[----:B------:R-:W3:Y:S08]  /*54a0*/  LDC R23, c[0x0][0x144] ;  /* 0x00005100ff177b82 */ /* 0x000ef00000000800 */
[----:B------:R-:W4:Y:S08]  /*54b0*/  LDC R16, c[0x0][0x630] ;  /* 0x00018c00ff107b82 */ /* 0x000f300000000800 */
[----:B------:R-:W2:Y:S01]  /*54c0*/  LDC.64 R18, c[0x0][0x620] ;  /* 0x00018800ff127b82 */ /* 0x000ea20000000a00 */
[----:B-1----:R-:W-:-:S04]  /*54d0*/  ISETP.NE.U32.AND P0, PT, R14, RZ, PT ;  /* 0x000000ff0e00720c */ /* 0x002fc80003f05070 */
[----:B------:R-:W-:Y:S02]  /*54e0*/  ISETP.NE.AND.EX P0, PT, R15, RZ, PT, P0 ;  /* 0x000000ff0f00720c */ /* 0x000fe40003f05300 */
[----:B0-----:R-:W-:-:S05]  /*54f0*/  I2FP.F32.U32 R6, R20 ;  /* 0x0000001400067245 */ /* 0x001fca0000201000 */
[----:B------:R-:W-:-:S04]  /*5500*/  FMUL R6, R6, UR6 ;  /* 0x0000000606067c20 */ /* 0x000fc80008400000 */
[----:B------:R0:W1:Y:S02]  /*5510*/  F2I.U32.TRUNC.NTZ R22, R6 ;  /* 0x0000000600167305 */ /* 0x000064000020f000 */
[----:B---34-:R-:W-:Y:S05]  /*5520*/  @!P0 BRA `(.L_x_99) ;  /* 0x0000000000288947 */ /* 0x018fea0003800000 */
[----:B------:R-:W3:Y:S02]  /*5530*/  LDC R7, c[0x0][0x634] ;  /* 0x00018d00ff077b82 */ /* 0x000ee40000000800 */
[----:B---3--:R-:W-:-:S05]  /*5540*/  IADD3 R11, P0, R0, R7, RZ ;  /* 0x00000007000b7210 */ /* 0x008fca0007f1e0ff */
[----:B------:R-:W-:-:S04]  /*5550*/  IMAD.X R17, RZ, RZ, R5, P0 ;  /* 0x000000ffff117224 */ /* 0x000fc800000e0605 */
[----:B0-----:R-:W-:-:S04]  /*5560*/  IMAD.WIDE.U32 R6, R17, R14, RZ ;  /* 0x0000000e11067225 */ /* 0x001fc800078e00ff */
[----:B-----5:R-:W-:-:S04]  /*5570*/  IMAD.WIDE.U32 R8, P0, R11, R15, R6 ;  /* 0x0000000f0b087225 */ /* 0x020fc80007800006 */
[----:B------:R-:W-:-:S04]  /*5580*/  IMAD.WIDE.U32 R6, R11, R14, RZ ;  /* 0x0000000e0b067225 */ /* 0x000fc800078e00ff */
[----:B------:R-:W-:Y:S01]  /*5590*/  IMAD.X R13, RZ, RZ, RZ, P0 ;  /* 0x000000ffff0d7224 */ /* 0x000fe200000e06ff */
[----:B------:R-:W-:Y:S01]  /*55a0*/  IADD3 RZ, P0, R7, R8, RZ ;  /* 0x0000000807ff7210 */ /* 0x000fe20007f1e0ff */
[----:B------:R-:W-:-:S04]  /*55b0*/  IMAD.MOV.U32 R12, RZ, RZ, R9 ;  /* 0x000000ffff0c7224 */ /* 0x000fc800078e0009 */
[----:B------:R-:W-:-:S08]  /*55c0*/  IMAD.WIDE.U32.X R12, R17, R15, R12, P0 ;  /* 0x0000000f110c7225 */ /* 0x000fd000000e040c */
.L_x_99:
[-CC-:B------:R-:W-:Y:S01]  /*55d0*/  SHF.R.U64 R21, R12, R16.reuse, R13.reuse ;  /* 0x000000100c157219 */ /* 0x180fe2000000120d */
[----:B------:R-:W3:Y:S01]  /*55e0*/  LDC.64 R30, c[0x0][0x640] ;  /* 0x00019000ff1e7b82 */ /* 0x000ee20000000a00 */
[----:B0-----:R-:W-:Y:S01]  /*55f0*/  SHF.R.U32.HI R6, RZ, R16, R13 ;  /* 0x00000010ff067219 */ /* 0x001fe2000001160d */
[----:B-1----:R-:W-:Y:S01]  /*5600*/  IMAD.MOV R22, RZ, RZ, -R22 ;  /* 0x000000ffff167224 */ /* 0x002fe200078e0a16 */
[----:B------:R-:W-:Y:S01]  /*5610*/  IADD3 R9, P0, RZ, -R21, RZ ;  /* 0x80000015ff097210 */ /* 0x000fe20007f1e0ff */
[----:B------:R-:W-:Y:S01]  /*5620*/  ULDC UR6, c[0x0][0x154] ;  /* 0x0000550000067ab9 */ /* 0x000fe20000000800 */
[----:B------:R-:W-:Y:S02]  /*5630*/  IMAD.MOV.U32 R11, RZ, RZ, 0x1 ;  /* 0x00000001ff0b7424 */ /* 0x000fe400078e00ff */
[----:B------:R-:W-:Y:S01]  /*5640*/  IMAD R23, R23, R22, R20 ;  /* 0x0000001617177224 */ /* 0x000fe200078e0214 */
[----:B------:R-:W0:Y:S01]  /*5650*/  LDC R12, c[0x0][0x618] ;  /* 0x00018600ff0c7b82 */ /* 0x000e220000000800 */
[----:B------:R-:W-:-:S02]  /*5660*/  IMAD.X R7, RZ, RZ, ~R6, P0 ;  /* 0x000000ffff077224 */ /* 0x000fc400000e0e06 */
[----:B------:R-:W-:Y:S02]  /*5670*/  IMAD.MOV.U32 R6, RZ, RZ, R0 ;  /* 0x000000ffff067224 */ /* 0x000fe400078e0000 */
[-C--:B--2--5:R-:W-:Y:S02]  /*5680*/  IMAD R8, R7, R18.reuse, RZ ;  /* 0x0000001207087224 */ /* 0x0a4fe400078e02ff */
[----:B------:R-:W-:Y:S01]  /*5690*/  IMAD.MOV.U32 R7, RZ, RZ, R5 ;  /* 0x000000ffff077224 */ /* 0x000fe200078e0005 */
[----:B------:R-:W1:Y:S01]  /*56a0*/  LDC R26, c[0x0][0x608] ;  /* 0x00018200ff1a7b82 */ /* 0x000e620000000800 */
[----:B------:R-:W-:-:S04]  /*56b0*/  IMAD.WIDE.U32 R6, R9, R18, R6 ;  /* 0x0000001209067225 */ /* 0x000fc800078e0006 */
[----:B------:R-:W-:-:S03]  /*56c0*/  IMAD R9, R9, R19, R8 ;  /* 0x0000001309097224 */ /* 0x000fc600078e0208 */
[----:B------:R-:W2:Y:S01]  /*56d0*/  LDC R28, c[0x0][0x658] ;  /* 0x00019600ff1c7b82 */ /* 0x000ea20000000800 */
[----:B------:R-:W-:Y:S01]  /*56e0*/  I2FP.F32.U32 R8, R24 ;  /* 0x0000001800087245 */ /* 0x000fe20000201000 */
[----:B------:R-:W-:Y:S01]  /*56f0*/  IMAD.IADD R7, R7, 0x1, R9 ;  /* 0x0000000107077824 */ /* 0x000fe200078e0209 */
[----:B---3--:R-:W-:Y:S01]  /*5700*/  ISETP.NE.U32.AND P0, PT, R30, RZ, PT ;  /* 0x000000ff1e00720c */ /* 0x008fe20003f05070 */
[----:B------:R-:W-:Y:S02]  /*5710*/  IMAD.MOV.U32 R9, RZ, RZ, -0x1 ;  /* 0xffffffffff097424 */ /* 0x000fe400078e00ff */
[----:B------:R-:W-:Y:S02]  /*5720*/  FMUL R8, R8, UR6 ;  /* 0x0000000608087c20 */ /* 0x000fe40008400000 */
[----:B------:R-:W3:Y:S01]  /*5730*/  LDC R19, c[0x0][0x148] ;  /* 0x00005200ff137b82 */ /* 0x000ee20000000800 */
[----:B0-----:R-:W-:Y:S01]  /*5740*/  SHF.R.U64 R16, R6, R12, R7 ;  /* 0x0000000c06107219 */ /* 0x001fe20000001207 */
[----:B------:R0:W4:Y:S01]  /*5750*/  F2I.U32.TRUNC.NTZ R17, R8 ;  /* 0x0000000800117305 */ /* 0x000122000020f000 */
[----:B------:R-:W-:-:S02]  /*5760*/  ISETP.NE.AND.EX P0, PT, R31, RZ, PT, P0 ;  /* 0x000000ff1f00720c */ /* 0x000fc40003f05300 */
[----:B------:R-:W-:-:S03]  /*5770*/  SHF.R.U32.HI R7, RZ, R12, R7 ;  /* 0x0000000cff077219 */ /* 0x000fc60000011607 */
[----:B------:R-:W0:Y:S01]  /*5780*/  LDC R20, c[0x0][0x600] ;  /* 0x00018000ff147b82 */ /* 0x000e220000000800 */
[-CC-:B-1----:R-:W-:Y:S02]  /*5790*/  SHF.R.U64 R14, R16, R26.reuse, R7.reuse ;  /* 0x0000001a100e7219 */ /* 0x182fe40000001207 */
[----:B------:R-:W-:-:S05]  /*57a0*/  SHF.R.U32.HI R7, RZ, R26, R7 ;  /* 0x0000001aff077219 */ /* 0x000fca0000011607 */
[----:B------:R-:W1:Y:S01]  /*57b0*/  LDC R22, c[0x0][0x648] ;  /* 0x00019200ff167b82 */ /* 0x000e620000000800 */
[-CC-:B--2---:R-:W-:Y:S02]  /*57c0*/  SHF.R.U64 R18, R14, R28.reuse, R7.reuse ;  /* 0x0000001c0e127219 */ /* 0x184fe40000001207 */
[-C--:B------:R-:W-:Y:S02]  /*57d0*/  SHF.L.U32 R9, R9, R28.reuse, RZ ;  /* 0x0000001c09097219 */ /* 0x080fe400000006ff */
[-C--:B------:R-:W-:Y:S01]  /*57e0*/  SHF.R.U32.HI R7, RZ, R28.reuse, R7 ;  /* 0x0000001cff077219 */ /* 0x080fe20000011607 */
[----:B------:R-:W-:Y:S01]  /*57f0*/  IMAD.MOV.U32 R6, RZ, RZ, R18 ;  /* 0x000000ffff067224 */ /* 0x000fe200078e0012 */
[----:B------:R-:W-:Y:S01]  /*5800*/  SHF.L.U32 R26, R11, R28, RZ ;  /* 0x0000001c0b1a7219 */ /* 0x000fe200000006ff */
[----:B------:R-:W2:Y:S01]  /*5810*/  LDC R27, c[0x0][0x638] ;  /* 0x00018e00ff1b7b82 */ /* 0x000ea20000000800 */
[----:B------:R-:W-:-:S07]  /*5820*/  LOP3.LUT R25, RZ, R9, RZ, 0x33, !PT ;  /* 0x00000009ff197212 */ /* 0x000fce00078e33ff */
[----:B------:R-:W0:Y:S01]  /*5830*/  LDC R29, c[0x0][0x610] ;  /* 0x00018400ff1d7b82 */ /* 0x000e220000000800 */
[----:B----4-:R-:W-:Y:S05]  /*5840*/  @!P0 BRA `(.L_x_100) ;  /* 0x0000000000288947 */ /* 0x010fea0003800000 */
[----:B------:R-:W4:Y:S02]  /*5850*/  LDC R11, c[0x0][0x64c] ;  /* 0x00019300ff0b7b82 */ /* 0x000f240000000800 */
[----:B----4-:R-:W-:-:S05]  /*5860*/  IADD3 R11, P0, R18, R11, RZ ;  /* 0x0000000b120b7210 */ /* 0x010fca0007f1e0ff */
[----:B------:R-:W-:-:S04]  /*5870*/  IMAD.X R15, RZ, RZ, R7, P0 ;  /* 0x000000ffff0f7224 */ /* 0x000fc800000e0607 */
[----:B------:R-:W-:-:S04]  /*5880*/  IMAD.WIDE.U32 R6, R15, R30, RZ ;  /* 0x0000001e0f067225 */ /* 0x000fc800078e00ff */
[----:B0-----:R-:W-:-:S04]  /*5890*/  IMAD.WIDE.U32 R8, P0, R11, R31, R6 ;  /* 0x0000001f0b087225 */ /* 0x001fc80007800006 */
[----:B------:R-:W-:-:S04]  /*58a0*/  IMAD.WIDE.U32 R6, R11, R30, RZ ;  /* 0x0000001e0b067225 */ /* 0x000fc800078e00ff */
[----:B------:R-:W-:Y:S01]  /*58b0*/  IMAD.X R13, RZ, RZ, RZ, P0 ;  /* 0x000000ffff0d7224 */ /* 0x000fe200000e06ff */
[----:B------:R-:W-:Y:S01]  /*58c0*/  IADD3 RZ, P0, R7, R8, RZ ;  /* 0x0000000807ff7210 */ /* 0x000fe20007f1e0ff */
[----:B------:R-:W-:-:S04]  /*58d0*/  IMAD.MOV.U32 R12, RZ, RZ, R9 ;  /* 0x000000ffff0c7224 */ /* 0x000fc800078e0009 */
[----:B------:R-:W-:-:S08]  /*58e0*/  IMAD.WIDE.U32.X R6, R15, R31, R12, P0 ;  /* 0x0000001f0f067225 */ /* 0x000fd000000e040c */
.L_x_100:
[----:B-1----:R-:W-:Y:S01]  /*58f0*/  SHF.R.U64 R6, R6, R22, R7 ;  /* 0x0000001606067219 */ /* 0x002fe20000001207 */
[----:B0-----:R-:W-:Y:S01]  /*5900*/  VIADD R11, R20, 0xffffffff ;  /* 0xffffffff140b7836 */ /* 0x001fe20000000000 */
[----:B------:R-:W-:Y:S01]  /*5910*/  LOP3.LUT R9, R14, R25, RZ, 0xc0, !PT ;  /* 0x000000190e097212 */ /* 0x000fe200078ec0ff */
[----:B------:R-:W-:Y:S02]  /*5920*/  IMAD.MOV R17, RZ, RZ, -R17 ;  /* 0x000000ffff117224 */ /* 0x000fe400078e0a11 */
[----:B------:R-:W-:Y:S02]  /*5930*/  IMAD.MOV R7, RZ, RZ, -R6 ;  /* 0x000000ffff077224 */ /* 0x000fe400078e0a06 */
[----:B------:R-:W-:Y:S01]  /*5940*/  IMAD R26, R26, R6, R9 ;  /* 0x000000061a1a7224 */ /* 0x000fe200078e0209 */
[----:B------:R-:W-:Y:S01]  /*5950*/  LOP3.LUT R9, R16, R11, RZ, 0xc0, !PT ;  /* 0x0000000b10097212 */ /* 0x000fe200078ec0ff */
[----:B---3--:R-:W-:Y:S02]  /*5960*/  @P4 IMAD R23, R19, R17, R24 ;  /* 0x0000001113174224 */ /* 0x008fe400078e0218 */
[----:B--2---:R-:W-:-:S02]  /*5970*/  IMAD R6, R7, R27, R18 ;  /* 0x0000001b07067224 */ /* 0x004fc400078e0212 */
[----:B------:R-:W-:Y:S02]  /*5980*/  IMAD R26, R26, R29, R23 ;  /* 0x0000001d1a1a7224 */ /* 0x000fe400078e0217 */
[----:B------:R-:W-:Y:S02]  /*5990*/  IMAD R9, R6, R20, R9 ;  /* 0x0000001406097224 */ /* 0x000fe400078e0209 */
[----:B------:R-:W-:-:S03]  /*59a0*/  IMAD.MOV.U32 R7, RZ, RZ, 0x1 ;  /* 0x00000001ff077424 */ /* 0x000fc600078e00ff */
[----:B------:R-:W-:Y:S02]  /*59b0*/  SEL R12, R9, R26, !P4 ;  /* 0x0000001a090c7207 */ /* 0x000fe40006000000 */
[----:B------:R-:W-:-:S07]  /*59c0*/  SEL R26, R26, R9, !P4 ;  /* 0x000000091a1a7207 */ /* 0x000fce0006000000 */
.L_x_98:
[----:B------:R-:W-:Y:S01]  /*59d0*/  LOP3.LUT P0, RZ, R7, 0xff, RZ, 0xc0, !PT ;  /* 0x000000ff07ff7812 */ /* 0x000fe2000780c0ff */
[----:B------:R-:W-:-:S12]  /*59e0*/  IMAD.MOV.U32 R16, RZ, RZ, R26 ;  /* 0x000000ffff107224 */ /* 0x000fd800078e001a */
[----:B------:R-:W-:Y:S05]  /*59f0*/  @P0 BRA `(.L_x_101) ;  /* 0xffffffb4004c0947 */ /* 0x000fea000383ffff */
[----:B------:R-:W-:Y:S05]  /*5a00*/  EXIT ;  /* 0x000000000000794d */ /* 0x000fea0003800000 */
.L_x_3:
[----:B0-----:R-:W-:Y:S01]  /*5a10*/  ULDC.64 UR4, c[0x0][0x650] ;  /* 0x0001940000047ab9 */ /* 0x001fe20000000a00 */
        /* <DEDUP_REMOVED lines=25> */
.L_x_103:
[-CC-:B------:R-:W-:Y:S01]  /*5bb0*/  SHF.R.U64 R16, R14, R18.reuse, R15.reuse ;  /* 0x000000120e107219 */ /* 0x180fe2000000120f */
[----:B------:R-:W0:Y:S01]  /*5bc0*/  LDC R22, c[0x0][0x618] ;  /* 0x00018600ff167b82 */ /* 0x000e220000000800 */
[----:B------:R-:W-:Y:S01]  /*5bd0*/  SHF.R.U32.HI R7, RZ, R18, R15 ;  /* 0x00000012ff077219 */ /* 0x000fe2000001160f */
[----:B------:R-:W-:Y:S01]  /*5be0*/  ULDC UR4, c[0x0][0x150] ;  /* 0x0000540000047ab9 */ /* 0x000fe20000000800 */
[----:B------:R-:W-:Y:S01]  /*5bf0*/  IADD3 R9, P0, RZ, -R16, RZ ;  /* 0x80000010ff097210 */ /* 0x000fe20007f1e0ff */
[----:B------:R-:W-:Y:S01]  /*5c00*/  IMAD.MOV.U32 R10, RZ, RZ, R0 ;  /* 0x000000ffff0a7224 */ /* 0x000fe200078e0000 */
[----:B------:R-:W-:Y:S01]  /*5c10*/  I2FP.F32.U32 R12, R6 ;  /* 0x00000006000c7245 */ /* 0x000fe20000201000 */
[----:B------:R-:W-:Y:S02]  /*5c20*/  IMAD.MOV.U32 R11, RZ, RZ, R5 ;  /* 0x000000ffff0b7224 */ /* 0x000fe400078e0005 */
[----:B------:R-:W1:Y:S01]  /*5c30*/  LDC.64 R24, c[0x0][0x640] ;  /* 0x00019000ff187b82 */ /* 0x000e620000000a00 */
[----:B------:R-:W-:-:S02]  /*5c40*/  IMAD.X R7, RZ, RZ, ~R7, P0 ;  /* 0x000000ffff077224 */ /* 0x000fc400000e0e07 */
[----:B------:R-:W-:Y:S01]  /*5c50*/  FMUL R13, R12, UR4 ;  /* 0x000000040c0d7c20 */ /* 0x000fe20008400000 */
[----:B------:R-:W-:Y:S01]  /*5c60*/  IMAD.WIDE.U32 R10, R9, R20, R10 ;  /* 0x00000014090a7225 */ /* 0x000fe200078e000a */
[----:B------:R-:W-:-:S03]  /*5c70*/  ULDC UR4, c[0x0][0x154] ;  /* 0x0000550000047ab9 */ /* 0x000fc60000000800 */
[----:B------:R-:W-:Y:S01]  /*5c80*/  IMAD R12, R7, R20, RZ ;  /* 0x00000014070c7224 */ /* 0x000fe200078e02ff */
[----:B------:R-:W2:Y:S01]  /*5c90*/  LDC R15, c[0x0][0x144] ;  /* 0x00005100ff0f7b82 */ /* 0x000ea20000000800 */
[----:B------:R-:W3:Y:S02]  /*5ca0*/  F2I.U32.TRUNC.NTZ R13, R13 ;  /* 0x0000000d000d7305 */ /* 0x000ee4000020f000 */
[----:B------:R-:W-:Y:S02]  /*5cb0*/  IMAD R7, R9, R21, R12 ;  /* 0x0000001509077224 */ /* 0x000fe400078e020c */
[----:B------:R-:W-:Y:S02]  /*5cc0*/  IMAD.MOV.U32 R12, RZ, RZ, 0x1 ;  /* 0x00000001ff0c7424 */ /* 0x000fe400078e00ff */
[----:B------:R-:W-:Y:S01]  /*5cd0*/  IMAD.IADD R7, R11, 0x1, R7 ;  /* 0x000000010b077824 */ /* 0x000fe200078e0207 */
[----:B------:R-:W4:Y:S04]  /*5ce0*/  LDC R18, c[0x0][0x608] ;  /* 0x00018200ff127b82 */ /* 0x000f280000000800 */
[----:B0-----:R-:W-:-:S02]  /*5cf0*/  SHF.R.U64 R14, R10, R22, R7 ;  /* 0x000000160a0e7219 */ /* 0x001fc40000001207 */
[----:B------:R-:W-:Y:S02]  /*5d00*/  I2FP.F32.U32 R10, R8 ;  /* 0x00000008000a7245 */ /* 0x000fe40000201000 */
[----:B------:R-:W0:Y:S01]  /*5d10*/  LDC R23, c[0x0][0x658] ;  /* 0x00019600ff177b82 */ /* 0x000e220000000800 */
[----:B-1----:R-:W-:Y:S01]  /*5d20*/  ISETP.NE.U32.AND P0, PT, R24, RZ, PT ;  /* 0x000000ff1800720c */ /* 0x002fe20003f05070 */
[----:B---3--:R-:W-:Y:S01]  /*5d30*/  IMAD.MOV R9, RZ, RZ, -R13 ;  /* 0x000000ffff097224 */ /* 0x008fe200078e0a0d */
[----:B------:R-:W-:Y:S01]  /*5d40*/  SHF.R.U32.HI R7, RZ, R22, R7 ;  /* 0x00000016ff077219 */ /* 0x000fe20000011607 */
[----:B------:R-:W-:Y:S01]  /*5d50*/  FMUL R10, R10, UR4 ;  /* 0x000000040a0a7c20 */ /* 0x000fe20008400000 */
[----:B------:R-:W-:-:S03]  /*5d60*/  ISETP.NE.AND.EX P0, PT, R25, RZ, PT, P0 ;  /* 0x000000ff1900720c */ /* 0x000fc60003f05300 */
[----:B------:R-:W1:Y:S01]  /*5d70*/  LDC R21, c[0x0][0x148] ;  /* 0x00005200ff157b82 */ /* 0x000e620000000800 */
[----:B--2---:R-:W-:Y:S01]  /*5d80*/  IMAD R22, R15, R9, R6 ;  /* 0x000000090f167224 */ /* 0x004fe200078e0206 */
[----:B------:R2:W3:Y:S06]  /*5d90*/  F2I.U32.TRUNC.NTZ R19, R10 ;  /* 0x0000000a00137305 */ /* 0x0004ec000020f000 */
[----:B------:R-:W1:Y:S01]  /*5da0*/  LDC R20, c[0x0][0x600] ;  /* 0x00018000ff147b82 */ /* 0x000e620000000800 */
[-CC-:B----4-:R-:W-:Y:S02]  /*5db0*/  SHF.R.U64 R17, R14, R18.reuse, R7.reuse ;  /* 0x000000120e117219 */ /* 0x190fe40000001207 */
[----:B------:R-:W-:Y:S01]  /*5dc0*/  SHF.R.U32.HI R6, RZ, R18, R7 ;  /* 0x00000012ff067219 */ /* 0x000fe20000011607 */
[----:B------:R-:W-:-:S04]  /*5dd0*/  IMAD.MOV.U32 R18, RZ, RZ, -0x1 ;  /* 0xffffffffff127424 */ /* 0x000fc800078e00ff */
[----:B------:R-:W4:Y:S01]  /*5de0*/  LDC R26, c[0x0][0x648] ;  /* 0x00019200ff1a7b82 */ /* 0x000f220000000800 */
[-C--:B0-----:R-:W-:Y:S02]  /*5df0*/  SHF.L.U32 R9, R18, R23.reuse, RZ ;  /* 0x0000001712097219 */ /* 0x081fe400000006ff */
[-CC-:B------:R-:W-:Y:S02]  /*5e00*/  SHF.R.U64 R18, R17, R23.reuse, R6.reuse ;  /* 0x0000001711127219 */ /* 0x180fe40000001206 */
[-C--:B------:R-:W-:Y:S02]  /*5e10*/  SHF.R.U32.HI R7, RZ, R23.reuse, R6 ;  /* 0x00000017ff077219 */ /* 0x080fe40000011606 */
[----:B------:R-:W-:Y:S01]  /*5e20*/  SHF.L.U32 R23, R12, R23, RZ ;  /* 0x000000170c177219 */ /* 0x000fe200000006ff */
[----:B------:R-:W0:Y:S01]  /*5e30*/  LDC R27, c[0x0][0x638] ;  /* 0x00018e00ff1b7b82 */ /* 0x000e220000000800 */
[----:B------:R-:W-:Y:S01]  /*5e40*/  LOP3.LUT R28, RZ, R9, RZ, 0x33, !PT ;  /* 0x00000009ff1c7212 */ /* 0x000fe200078e33ff */
[----:B------:R-:W-:-:S06]  /*5e50*/  IMAD.MOV.U32 R6, RZ, RZ, R18 ;  /* 0x000000ffff067224 */ /* 0x000fcc00078e0012 */
[----:B------:R-:W0:Y:S01]  /*5e60*/  LDC R29, c[0x0][0x610] ;  /* 0x00018400ff1d7b82 */ /* 0x000e220000000800 */
[----:B--23--:R-:W-:Y:S05]  /*5e70*/  @!P0 BRA `(.L_x_104) ;  /* 0x0000000000288947 */ /* 0x00cfea0003800000 */
[----:B------:R-:W2:Y:S02]  /*5e80*/  LDC R9, c[0x0][0x64c] ;  /* 0x00019300ff097b82 */ /* 0x000ea40000000800 */
[----:B--2---:R-:W-:-:S05]  /*5e90*/  IADD3 R9, P0, R18, R9, RZ ;  /* 0x0000000912097210 */ /* 0x004fca0007f1e0ff */
        /* <DEDUP_REMOVED lines=8> */
.L_x_104:
[----:B----4-:R-:W-:Y:S01]  /*5f20*/  SHF.R.U64 R7, R6, R26, R7 ;  /* 0x0000001a06077219 */ /* 0x010fe20000001207 */
[----:B-1----:R-:W-:Y:S01]  /*5f30*/  VIADD R11, R20, 0xffffffff ;  /* 0xffffffff140b7836 */ /* 0x002fe20000000000 */
[----:B------:R-:W-:Y:S01]  /*5f40*/  LOP3.LUT R6, R17, R28, RZ, 0xc0, !PT ;  /* 0x0000001c11067212 */ /* 0x000fe200078ec0ff */
[----:B------:R-:W-:Y:S02]  /*5f50*/  IMAD.MOV R19, RZ, RZ, -R19 ;  /* 0x000000ffff137224 */ /* 0x000fe400078e0a13 */
[----:B------:R-:W-:Y:S01]  /*5f60*/  IMAD.MOV R9, RZ, RZ, -R7 ;  /* 0x000000ffff097224 */ /* 0x000fe200078e0a07 */
[----:B------:R-:W-:Y:S01]  /*5f70*/  LOP3.LUT R11, R14, R11, RZ, 0xc0, !PT ;  /* 0x0000000b0e0b7212 */ /* 0x000fe200078ec0ff */
[----:B------:R-:W-:Y:S02]  /*5f80*/  @P4 IMAD R22, R21, R19, R8 ;  /* 0x0000001315164224 */ /* 0x000fe400078e0208 */
[----:B------:R-:W-:Y:S02]  /*5f90*/  IMAD R7, R23, R7, R6 ;  /* 0x0000000717077224 */ /* 0x000fe400078e0206 */
[----:B0-----:R-:W-:-:S02]  /*5fa0*/  IMAD R6, R9, R27, R18 ;  /* 0x0000001b09067224 */ /* 0x001fc400078e0212 */
[----:B------:R-:W-:Y:S02]  /*5fb0*/  IMAD R14, R7, R29, R22 ;  /* 0x0000001d070e7224 */ /* 0x000fe400078e0216 */
[----:B------:R-:W-:Y:S02]  /*5fc0*/  IMAD R7, R6, R20, R11 ;  /* 0x0000001406077224 */ /* 0x000fe400078e020b */
[----:B------:R-:W-:Y:S02]  /*5fd0*/  IMAD.MOV.U32 R10, RZ, RZ, 0x1 ;  /* 0x00000001ff0a7424 */ /* 0x000fe400078e00ff */
[----:B------:R-:W-:Y:S01]  /*5fe0*/  IMAD.MOV.U32 R9, RZ, RZ, R16 ;  /* 0x000000ffff097224 */ /* 0x000fe200078e0010 */
[----:B------:R-:W-:Y:S02]  /*5ff0*/  SEL R17, R7, R14, !P4 ;  /* 0x0000000e07117207 */ /* 0x000fe40006000000 */
[----:B------:R-:W-:-:S07]  /*6000*/  SEL R14, R14, R7, !P4 ;  /* 0x000000070e0e7207 */ /* 0x000fce0006000000 */
.L_x_102:
[----:B------:R-:W-:-:S08]  /*6010*/  NOP ;  /* 0x0000000000007918 */ /* 0x000fd00000000000 */
[----:B------:R-:W0:-:S00]  /*6020*/  USETMAXREG.DEALLOC.CTAPOOL 0x28 ;  /* 0x00000028000079c8 */ /* 0x000e0000080e0500 */
[----:B0-----:R-:W-:-:S13]  /*6030*/  ISETP.NE.AND P0, PT, R3, RZ, PT ;  /* 0x000000ff0300720c */ /* 0x001fda0003f05270 */
[----:B------:R-:W-:Y:S05]  /*6040*/  @P0 EXIT ;  /* 0x000000000000094d */ /* 0x000fea0003800000 */
[----:B------:R-:W-:Y:S01]  /*6050*/  LOP3.LUT P0, RZ, R10, 0xff, RZ, 0xc0, !PT ;  /* 0x000000ff0aff7812 */ /* 0x000fe2000780c0ff */
[----:B------:R-:W-:Y:S02]  /*6060*/  IMAD.MOV.U32 R10, RZ, RZ, 0x1 ;  /* 0x00000001ff0a7424 */ /* 0x000fe400078e00ff */
[----:B------:R-:W-:-:S10]  /*6070*/  IMAD.MOV.U32 R13, RZ, RZ, RZ ;  /* 0x000000ffff0d7224 */ /* 0x000fd400078e00ff */
[----:B------:R-:W-:Y:S05]  /*6080*/  @!P0 BRA `(.L_x_105) ;  /* 0x0000000c00688947 */ /* 0x000fea0003800000 */
[----:B------:R-:W0:Y:S01]  /*6090*/  LDC R3, c[0x0][0x28c] ;  /* 0x0000a300ff037b82 */ /* 0x000e220000000800 */
[----:B------:R-:W-:Y:S01]  /*60a0*/  ULDC UR5, c[0x0][0x658] ;  /* 0x0001960000057ab9 */ /* 0x000fe20000000800 */
[----:B------:R-:W-:Y:S01]  /*60b0*/  UMOV UR7, 0xffffffff ;  /* 0xffffffff00077882 */ /* 0x000fe20000000000 */
[----:B------:R-:W-:Y:S01]  /*60c0*/  ULDC UR6, c[0x0][0xc] ;  /* 0x0000030000067ab9 */ /* 0x000fe20000000800 */
[----:B------:R-:W-:Y:S01]  /*60d0*/  USHF.L.U32 UR9, UR7, UR5, URZ ;  /* 0x0000000507097299 */ /* 0x000fe2000800063f */
[C---:B------:R-:W-:Y:S01]  /*60e0*/  LOP3.LUT P2, RZ, R2.reuse, 0x7f, RZ, 0xc0, !PT ;  /* 0x0000007f02ff7812 */ /* 0x040fe2000784c0ff */
[----:B------:R-:W-:Y:S01]  /*60f0*/  UMOV UR8, 0x1 ;  /* 0x0000000100087882 */ /* 0x000fe20000000000 */
[----:B------:R-:W-:Y:S01]  /*6100*/  ULDC UR7, c[0x0][0x10] ;  /* 0x0000040000077ab9 */ /* 0x000fe20000000800 */
[----:B------:R-:W-:Y:S01]  /*6110*/  LOP3.LUT P0, RZ, R2, 0x1f, RZ, 0xc0, !PT ;  /* 0x0000001f02ff7812 */ /* 0x000fe2000780c0ff */
[----:B------:R-:W-:Y:S01]  /*6120*/  UIMAD.WIDE.U32 UR6, UR6, UR7, URZ ;  /* 0x00000007060672a5 */ /* 0x000fe2000f8e003f */
[----:B------:R-:W-:Y:S01]  /*6130*/  BSSY B0, `(.L_x_105) ;  /* 0x00000cf000007945 */ /* 0x000fe20003800000 */
[----:B------:R-:W-:Y:S01]  /*6140*/  USHF.L.U32 UR5, UR8, UR5, URZ ;  /* 0x0000000508057299 */ /* 0x000fe2000800063f */
[----:B------:R-:W-:Y:S01]  /*6150*/  IMAD.MOV.U32 R15, RZ, RZ, 0x1 ;  /* 0x00000001ff0f7424 */ /* 0x000fe200078e00ff */
[----:B------:R-:W-:Y:S01]  /*6160*/  LOP3.LUT R16, R4, 0x2, RZ, 0xfc, !PT ;  /* 0x0000000204107812 */ /* 0x000fe200078efcff */
[----:B------:R-:W-:Y:S01]  /*6170*/  ULDC UR8, c[0x0][0x14] ;  /* 0x0000050000087ab9 */ /* 0x000fe20000000800 */
[----:B------:R-:W-:Y:S01]  /*6180*/  PLOP3.LUT P0, PT, P0, P2, PT, 0x8a, 0x0 ;  /* 0x000000000000781c */ /* 0x000fe20000705172 */
[----:B------:R-:W-:Y:S01]  /*6190*/  UIMAD.WIDE.U32 UR30, UR6, UR8, URZ ;  /* 0x00000008061e72a5 */ /* 0x000fe2000f8e003f */
[----:B------:R-:W-:Y:S01]  /*61a0*/  IMAD.MOV.U32 R10, RZ, RZ, 0x1 ;  /* 0x00000001ff0a7424 */ /* 0x000fe200078e00ff */
[----:B------:R-:W-:Y:S01]  /*61b0*/  UIMAD UR7, UR7, UR8, URZ ;  /* 0x00000008070772a4 */ /* 0x000fe2000f8e023f */
[----:B------:R-:W-:Y:S01]  /*61c0*/  IMAD.MOV.U32 R13, RZ, RZ, RZ ;  /* 0x000000ffff0d7224 */ /* 0x000fe200078e00ff */
[----:B------:R-:W-:Y:S01]  /*61d0*/  ULDC UR4, c[0x0][0x600] ;  /* 0x0001800000047ab9 */ /* 0x000fe20000000800 */
[----:B------:R-:W-:-:S02]  /*61e0*/  ULOP3.LUT UR6, URZ, UR9, URZ, 0x33, !UPT ;  /* 0x000000093f067292 */ /* 0x000fc4000f8e333f */
[----:B------:R-:W-:Y:S01]  /*61f0*/  UIADD3 UR4, UR4, -0x1, URZ ;  /* 0xffffffff04047890 */ /* 0x000fe2000fffe03f */
[----:B0-----:R-:W-:Y:S01]  /*6200*/  VIADD R3, R3, 0xff ;  /* 0x000000ff03037836 */ /* 0x001fe20000000000 */
[----:B------:R-:W-:Y:S01]  /*6210*/  UIADD3 UR7, UR31, UR7, URZ ;  /* 0x000000071f077290 */ /* 0x000fe2000fffe03f */
[----:B------:R-:W-:-:S03]  /*6220*/  ULDC.64 UR38, c[0x0][0x198] ;  /* 0x0000660000267ab9 */ /* 0x000fc60000000a00 */
[----:B------:R-:W-:-:S04]  /*6230*/  SHF.R.S32.HI R6, RZ, 0x1f, R3 ;  /* 0x0000001fff067819 */ /* 0x000fc80000011403 */
[----:B------:R-:W-:-:S04]  /*6240*/  LEA.HI R6, R6, R3, RZ, 0x8 ;  /* 0x0000000306067211 */ /* 0x000fc800078f40ff */
[----:B------:R-:W-:-:S05]  /*6250*/  SHF.R.S32.HI R12, RZ, 0x8, R6 ;  /* 0x00000008ff0c7819 */ /* 0x000fca0000011406 */
[----:B------:R-:W-:-:S07]  /*6260*/  VIADD R11, R12, 0x1 ;  /* 0x000000010c0b7836 */ /* 0x000fce0000000000 */
.L_x_117:
[----:B------:R-:W-:-:S03]  /*6270*/  UMOV UR8, 0xffffffff ;  /* 0xffffffff00087882 */ /* 0x000fc60000000000 */
[----:B------:R-:W-:Y:S05]  /*6280*/  BRA.DIV UR8, `(.L_x_106) ;  /* 0x0000000e08b47947 */ /* 0x000fea000b800000 */
[----:B------:R-:W-:-:S13]  /*6290*/  ELECT P1, URZ, PT ;  /* 0x00000000003f782f */ /* 0x000fda0003820000 */
.L_x_127:
[----:B------:R-:W0:Y:S01]  /*62a0*/  LDC R2, c[0x0][0x28c] ;  /* 0x0000a300ff027b82 */ /* 0x000e220000000800 */
[----:B------:R-:W-:Y:S01]  /*62b0*/  BSSY B1, `(.L_x_107) ;  /* 0x0000043000017945 */ /* 0x000fe20003800000 */
[----:B0-----:R-:W-:-:S13]  /*62c0*/  ISETP.LT.OR P1, PT, R2, 0x1, !P1 ;  /* 0x000000010200780c */ /* 0x001fda0004f21670 */
[----:B------:R-:W-:Y:S05]  /*62d0*/  @P1 BRA `(.L_x_108) ;  /* 0x0000000400001947 */ /* 0x000fea0003800000 */
[----:B------:R-:W-:Y:S02]  /*62e0*/  IMAD.SHL.U32 R14, R14, 0x100, RZ ;  /* 0x000001000e0e7824 */ /* 0x000fe400078e00ff */
[----:B------:R-:W-:Y:S02]  /*62f0*/  IMAD.SHL.U32 R17, R17, 0x20, RZ ;  /* 0x0000002011117824 */ /* 0x000fe400078e00ff */
[----:B------:R-:W-:Y:S02]  /*6300*/  IMAD.MOV.U32 R20, RZ, RZ, RZ ;  /* 0x000000ffff147224 */ /* 0x000fe400078e00ff */
[----:B------:R-:W-:Y:S02]  /*6310*/  IMAD.MOV.U32 R2, RZ, RZ, R11 ;  /* 0x000000ffff027224 */ /* 0x000fe400078e000b */
[----:B------:R-:W-:Y:S02]  /*6320*/  IMAD.MOV.U32 R3, RZ, RZ, R10 ;  /* 0x000000ffff037224 */ /* 0x000fe400078e000a */
[----:B------:R-:W-:-:S07]  /*6330*/  IMAD.MOV.U32 R6, RZ, RZ, R13 ;  /* 0x000000ffff067224 */ /* 0x000fce00078e000d */
.L_x_112:
[----:B------:R-:W0:Y:S01]  /*6340*/  S2R R8, SR_CgaCtaId ;  /* 0x0000000000087919 */ /* 0x000e220000008800 */
[----:B------:R-:W-:-:S04]  /*6350*/  MOV R7, 0x400 ;  /* 0x0000040000077802 */ /* 0x000fc80000000f00 */
[----:B0-----:R-:W-:Y:S02]  /*6360*/  LEA R19, R8, R7, 0x18 ;  /* 0x0000000708137211 */ /* 0x001fe400078ec0ff */
[----:B------:R-:W-:Y:S01]  /*6370*/  SHF.L.U32 R7, R3, 0x1f, RZ ;  /* 0x0000001f03077819 */ /* 0x000fe200000006ff */
[----:B------:R-:W0:Y:S02]  /*6380*/  @!P2 LDC R8, c[0x0][0x500] ;  /* 0x00014000ff08ab82 */ /* 0x000e240000000800 */
[----:B------:R-:W-:-:S04]  /*6390*/  IMAD R18, R6, 0x8, R19 ;  /* 0x0000000806127824 */ /* 0x000fc800078e0213 */
[----:B------:R-:W1:Y:S02]  /*63a0*/  SYNCS.PHASECHK.TRANS64.TRYWAIT P1, [R18+URZ+0x18], R7 ;  /* 0x00001807120075a7 */ /* 0x000e64000802017f */
[----:B-1----:R-:W-:Y:S05]  /*63b0*/  @!P1 BRA `(.L_x_109) ;  /* 0x0000000c00889947 */ /* 0x002fea0003800000 */
.L_x_128:
[----:B-1----:R-:W-:Y:S01]  /*63c0*/  PRMT R7, R16, 0x9910, RZ ;  /* 0x0000991010077816 */ /* 0x002fe200000000ff */
[----:B0-----:R0:W-:Y:S03]  /*63d0*/  @!P2 SYNCS.ARRIVE.TRANS64 RZ, [R18+URZ], R8 ;  /* 0x0000000812ffa9a7 */ /* 0x0011e6000800003f */
[----:B------:R-:W-:-:S13]  /*63e0*/  ISETP.NE.AND P1, PT, R7, 0x2, PT ;  /* 0x000000020700780c */ /* 0x000fda0003f25270 */
[----:B0-----:R-:W-:Y:S05]  /*63f0*/  @P1 BRA `(.L_x_110) ;  /* 0x0000000000041947 */ /* 0x001fea0003800000 */
[----:B------:R-:W-:Y:S01]  /*6400*/  BPT.TRAP 0x1 ;  /* 0x000000040000795c */ /* 0x000fe20000300000 */
.L_x_110:
[----:B------:R-:W-:Y:S05]  /*6410*/  @P0 BRA `(.L_x_111) ;  /* 0x0000000000040947 */ /* 0x000fea0003800000 */
[----:B------:R-:W-:Y:S01]  /*6420*/  BPT.TRAP 0x1 ;  /* 0x000000040000795c */ /* 0x000fe20000300000 */
.L_x_111:
[--C-:B------:R-:W-:Y:S01]  /*6430*/  IMAD R7, R6, 0x10000, R19.reuse ;  /* 0x0001000006077824 */ /* 0x100fe200078e0213 */
[----:B------:R-:W-:Y:S01]  /*6440*/  R2UR UR34, R20 ;  /* 0x00000000142272ca */ /* 0x000fe200000e0000 */
[----:B------:R-:W-:Y:S01]  /*6450*/  IMAD R19, R6, 0x2000, R19 ;  /* 0x0000200006137824 */ /* 0x000fe200078e0213 */
[----:B------:R-:W-:Y:S01]  /*6460*/  R2UR UR33, R18 ;  /* 0x00000000122172ca */ /* 0x000fe200000e0000 */
[----:B------:R-:W-:Y:S01]  /*6470*/  VIADD R2, R2, 0xffffffff ;  /* 0xffffffff02027836 */ /* 0x000fe20000000000 */
[----:B------:R-:W-:Y:S01]  /*6480*/  R2UR UR24, R7 ;  /* 0x00000000071872ca */ /* 0x000fe200000e0000 */
[----:B------:R-:W-:Y:S01]  /*6490*/  UIADD3 UR14, UP0, UR38, 0xf0, URZ ;  /* 0x000000f0260e7890 */ /* 0x000fe2000ff1e03f */
[----:B------:R-:W-:Y:S01]  /*64a0*/  R2UR UR8, R19 ;  /* 0x00000000130872ca */ /* 0x000fe200000e0000 */
[----:B------:R-:W-:Y:S01]  /*64b0*/  UIADD3 UR40, UP1, UR38, 0x1f0, URZ ;  /* 0x000001f026287890 */ /* 0x000fe2000ff3e03f */
[----:B------:R-:W-:Y:S01]  /*64c0*/  R2UR UR36, R9 ;  /* 0x00000000092472ca */ /* 0x000fe200000e0000 */
[----:B------:R-:W-:Y:S01]  /*64d0*/  UIADD3.X UR15, URZ, UR39, URZ, UP0, !UPT ;  /* 0x000000273f0f7290 */ /* 0x000fe200087fe43f */
[----:B------:R-:W-:Y:S01]  /*64e0*/  R2UR UR35, R14 ;  /* 0x000000000e2372ca */ /* 0x000fe200000e0000 */
[----:B------:R-:W-:Y:S01]  /*64f0*/  UIADD3.X UR41, URZ, UR39, URZ, UP1, !UPT ;  /* 0x000000273f297290 */ /* 0x000fe20008ffe43f */
[----:B------:R-:W-:Y:S01]  /*6500*/  R2UR UR19, R17 ;  /* 0x00000000111372ca */ /* 0x000fe200000e0000 */
[----:B------:R-:W-:Y:S01]  /*6510*/  UIADD3 UR26, UR34, 0x80, URZ ;  /* 0x00000080221a7890 */ /* 0x000fe2000fffe03f */
[----:B------:R-:W-:Y:S01]  /*6520*/  ISETP.GT.AND P3, PT, R2, 0x1, PT ;  /* 0x000000010200780c */ /* 0x000fe20003f64270 */
[----:B------:R-:W-:Y:S01]  /*6530*/  VIADD R6, R6, 0x1 ;  /* 0x0000000106067836 */ /* 0x000fe20000000000 */
[----:B------:R-:W-:Y:S01]  /*6540*/  UMOV UR22, 0x0 ;  /* 0x0000000000167882 */ /* 0x000fe20000000000 */
[----:B------:R-:W-:Y:S01]  /*6550*/  UIADD3 UR32, UR24, 0x100, URZ ;  /* 0x0000010018207890 */ /* 0x000fe2000fffe03f */
[----:B------:R-:W-:Y:S01]  /*6560*/  VIADD R20, R20, 0x100 ;  /* 0x0000010014147836 */ /* 0x000fe20000000000 */
[----:B------:R-:W-:Y:S01]  /*6570*/  UIADD3 UR24, UR24, 0x8100, URZ ;  /* 0x0000810018187890 */ /* 0x000fe2000fffe03f */
[----:B------:R-:W-:Y:S01]  /*6580*/  ISETP.NE.AND P1, PT, R6, 0x3, PT ;  /* 0x000000030600780c */ /* 0x000fe20003f25270 */
[----:B------:R-:W-:-:S02]  /*6590*/  UIADD3 UR16, UR8, 0x30100, URZ ;  /* 0x0003010008107890 */ /* 0x000fc4000fffe03f */
[----:B------:R-:W-:Y:S01]  /*65a0*/  UIADD3 UR8, UR8, 0x31100, URZ ;  /* 0x0003110008087890 */ /* 0x000fe2000fffe03f */
[----:B------:R-:W-:Y:S01]  /*65b0*/  SEL R8, RZ, 0x1, P1 ;  /* 0x00000001ff087807 */ /* 0x000fe20000800000 */
[----:B------:R-:W-:Y:S01]  /*65c0*/  UMOV UR23, 0x10000000 ;  /* 0x1000000000177882 */ /* 0x000fe20000000000 */
[----:B------:R-:W-:Y:S01]  /*65d0*/  UMOV UR25, UR33 ;  /* 0x0000002100197c82 */ /* 0x000fe20008000000 */
[----:B------:R-:W-:Y:S01]  /*65e0*/  UMOV UR28, UR36 ;  /* 0x00000024001c7c82 */ /* 0x000fe20008000000 */
[----:B------:R-:W-:Y:S01]  /*65f0*/  UMOV UR27, UR35 ;  /* 0x00000023001b7c82 */ /* 0x000fe20008000000 */
[----:B------:R-:W-:Y:S01]  /*6600*/  UMOV UR17, UR33 ;  /* 0x0000002100117c82 */ /* 0x000fe20008000000 */
[----:B------:R-:W-:Y:S01]  /*6610*/  UMOV UR18, UR34 ;  /* 0x0000002200127c82 */ /* 0x000fe20008000000 */
[----:B------:R-:W-:Y:S01]  /*6620*/  UMOV UR20, UR36 ;  /* 0x0000002400147c82 */ /* 0x000fe20008000000 */
[----:B------:R0:W-:Y:S01]  /*6630*/  UTMALDG.3D [UR32], [UR14], desc[UR22] ;  /* 0x000016200e0075b4 */ /* 0x0001e20008011000 */
[----:B------:R-:W-:Y:S01]  /*6640*/  UMOV UR9, UR33 ;  /* 0x0000002100097c82 */ /* 0x000fe20008000000 */
[----:B------:R-:W-:Y:S01]  /*6650*/  UMOV UR11, UR19 ;  /* 0x00000013000b7c82 */ /* 0x000fe20008000000 */
[----:B------:R-:W-:Y:S01]  /*6660*/  UMOV UR12, UR36 ;  /* 0x00000024000c7c82 */ /* 0x000fe20008000000 */
[----:B------:R-:W-:Y:S01]  /*6670*/  UMOV UR10, UR26 ;  /* 0x0000001a000a7c82 */ /* 0x000fe20008000000 */
[----:B------:R-:W-:-:S02]  /*6680*/  LOP3.LUT R3, R3, R8, RZ, 0x3c, !PT ;  /* 0x0000000803037212 */ /* 0x000fc400078e3cff */
[----:B------:R-:W-:Y:S01]  /*6690*/  SEL R6, R6, RZ, P1 ;  /* 0x000000ff06067207 */ /* 0x000fe20000800000 */
[----:B------:R0:W-:Y:S01]  /*66a0*/  UTMALDG.3D [UR24], [UR14], desc[UR22] ;  /* 0x000016180e0075b4 */ /* 0x0001e20008011000 */
[----:B------:R0:W-:Y:S01]  /*66b0*/  UTMALDG.3D [UR16], [UR40], desc[UR22] ;  /* 0x00001610280075b4 */ /* 0x0001e20008011000 */
[----:B------:R0:W-:Y:S02]  /*66c0*/  UTMALDG.3D [UR8], [UR40], desc[UR22] ;  /* 0x00001608280075b4 */ /* 0x0001e40008011000 */
[----:B0-----:R-:W-:Y:S05]  /*66d0*/  @P3 BRA `(.L_x_112) ;  /* 0xfffffffc00183947 */ /* 0x001fea000383ffff */
.L_x_108:
[----:B------:R-:W-:Y:S05]  /*66e0*/  BSYNC B1 ;  /* 0x0000000000017941 */ /* 0x000fea0003800000 */
.L_x_107:
[----:B------:R-:W-:Y:S01]  /*66f0*/  LOP3.LUT P3, RZ, R15, 0xff, RZ, 0xc0, !PT ;  /* 0x000000ff0fff7812 */ /* 0x000fe2000786c0ff */
[----:B------:R-:W-:Y:S01]  /*6700*/  IMAD.IADD R6, R12, 0x1, R13 ;  /* 0x000000010c067824 */ /* 0x000fe200078e020d */
[----:B------:R-:W-:Y:S01]  /*6710*/  IADD3 R0, P5, R0, UR30, RZ ;  /* 0x0000001e00007c10 */ /* 0x000fe2000ffbe0ff */
[----:B------:R-:W-:Y:S01]  /*6720*/  ULDC.64 UR8, c[0x0][0x650] ;  /* 0x0001940000087ab9 */ /* 0x000fe20000000a00 */
[----:B------:R-:W-:Y:S01]  /*6730*/  BSSY B1, `(.L_x_113) ;  /* 0x000006c000017945 */ /* 0x000fe20003800000 */
[----:B------:R-:W-:Y:S01]  /*6740*/  IMAD.MOV.U32 R14, RZ, RZ, -0x1 ;  /* 0xffffffffff0e7424 */ /* 0x000fe200078e00ff */
[----:B------:R-:W-:Y:S01]  /*6750*/  ISETP.GT.U32.AND P1, PT, R6, 0x2, PT ;  /* 0x000000020600780c */ /* 0x000fe20003f24070 */
[----:B------:R-:W-:Y:S01]  /*6760*/  IMAD.MOV.U32 R17, RZ, RZ, -0x1 ;  /* 0xffffffffff117424 */ /* 0x000fe200078e00ff */
[----:B------:R-:W-:Y:S01]  /*6770*/  IADD3.X R5, R5, UR7, RZ, P5, !PT ;  /* 0x0000000705057c10 */ /* 0x000fe2000affe4ff */
[----:B------:R-:W-:Y:S01]  /*6780*/  IMAD.MOV.U32 R9, RZ, RZ, -0x1 ;  /* 0xffffffffff097424 */ /* 0x000fe200078e00ff */
[----:B------:R-:W-:-:S02]  /*6790*/  ISETP.LT.U32.AND P1, PT, R12, 0x3, P1 ;  /* 0x000000030c00780c */ /* 0x000fc40000f21070 */
[----:B------:R-:W-:Y:S01]  /*67a0*/  PRMT R15, RZ, 0x7610, R15 ;  /* 0x00007610ff0f7816 */ /* 0x000fe2000000000f */
[----:B------:R-:W0:Y:S01]  /*67b0*/  @P3 S2R R3, SR_CgaCtaId ;  /* 0x0000000000033919 */ /* 0x000e220000008800 */
[----:B------:R-:W-:-:S04]  /*67c0*/  @P3 MOV R2, 0x400 ;  /* 0x0000040000023802 */ /* 0x000fc80000000f00 */
[----:B0-----:R-:W-:Y:S01]  /*67d0*/  @P3 LEA R7, R3, R2, 0x18 ;  /* 0x0000000203073211 */ /* 0x001fe200078ec0ff */
[----:B------:R-:W-:-:S03]  /*67e0*/  IMAD.WIDE.U32 R2, R6, -0x55555555, RZ ;  /* 0xaaaaaaab06027825 */ /* 0x000fc600078e00ff */
[----:B------:R0:W-:Y:S01]  /*67f0*/  @P3 SYNCS.ARRIVE.TRANS64.A1T0 RZ, [R7+URZ+0x48], RZ ;  /* 0x000048ff07ff39a7 */ /* 0x0001e2000810003f */
[----:B------:R-:W-:Y:S02]  /*6800*/  ISETP.GE.U32.AND P3, PT, R12, 0x3, PT ;  /* 0x000000030c00780c */ /* 0x000fe40003f66070 */
[----:B------:R-:W-:Y:S02]  /*6810*/  PRMT R2, RZ, 0x7610, R2 ;  /* 0x00007610ff027816 */ /* 0x000fe40000000002 */
[----:B0-----:R-:W-:Y:S02]  /*6820*/  SHF.R.U32.HI R7, RZ, 0x1, R3 ;  /* 0x00000001ff077819 */ /* 0x001fe40000011603 */
[----:B------:R-:W-:Y:S02]  /*6830*/  SEL R3, RZ, 0x1, !P1 ;  /* 0x00000001ff037807 */ /* 0x000fe40004800000 */
[----:B------:R-:W-:Y:S01]  /*6840*/  ISETP.GE.U32.AND P1, PT, R0, UR8, PT ;  /* 0x0000000800007c0c */ /* 0x000fe2000bf26070 */
[----:B------:R-:W-:Y:S01]  /*6850*/  IMAD R13, R7, -0x3, R6 ;  /* 0xfffffffd070d7824 */ /* 0x000fe200078e0206 */
[----:B------:R-:W-:-:S02]  /*6860*/  LOP3.LUT R10, R10, R3, RZ, 0x3c, !PT ;  /* 0x000000030a0a7212 */ /* 0x000fc400078e3cff */
[----:B------:R-:W-:Y:S02]  /*6870*/  ISETP.GE.U32.AND.EX P1, PT, R5, UR9, PT, P1 ;  /* 0x0000000905007c0c */ /* 0x000fe4000bf26110 */
[----:B------:R-:W-:-:S11]  /*6880*/  @P3 LOP3.LUT R10, R10, 0x1, R7, 0x78, !PT ;  /* 0x000000010a0a3812 */ /* 0x000fd600078e7807 */
[----:B------:R-:W-:Y:S05]  /*6890*/  @P1 BRA `(.L_x_114) ;  /* 0x0000000400541947 */ /* 0x000fea0003800000 */
[----:B------:R-:W-:Y:S01]  /*68a0*/  ULDC.64 UR8, c[0x0][0x628] ;  /* 0x00018a0000087ab9 */ /* 0x000fe20000000a00 */
[----:B------:R-:W0:Y:S01]  /*68b0*/  S2R R17, SR_CTAID.X ;  /* 0x0000000000117919 */ /* 0x000e220000002500 */
[----:B------:R-:W-:Y:S01]  /*68c0*/  ISETP.NE.U32.AND P1, PT, RZ, UR8, PT ;  /* 0x00000008ff007c0c */ /* 0x000fe2000bf25070 */
[----:B------:R-:W-:Y:S01]  /*68d0*/  ULDC UR11, c[0x0][0x630] ;  /* 0x00018c00000b7ab9 */ /* 0x000fe20000000800 */
[----:B------:R-:W-:Y:S01]  /*68e0*/  IMAD.MOV.U32 R2, RZ, RZ, R0 ;  /* 0x000000ffff027224 */ /* 0x000fe200078e0000 */
[----:B------:R-:W1:Y:S01]  /*68f0*/  S2R R14, SR_CTAID.Y ;  /* 0x00000000000e7919 */ /* 0x000e620000002600 */
[----:B------:R-:W-:Y:S01]  /*6900*/  ISETP.NE.AND.EX P1, PT, RZ, UR9, PT, P1 ;  /* 0x00000009ff007c0c */ /* 0x000fe2000bf25310 */
[----:B------:R-:W-:-:S12]  /*6910*/  IMAD.MOV.U32 R3, RZ, RZ, R5 ;  /* 0x000000ffff037224 */ /* 0x000fd800078e0005 */
[----:B------:R-:W-:Y:S05]  /*6920*/  @!P1 BRA `(.L_x_115) ;  /* 0x0000000000289947 */ /* 0x000fea0003800000 */
[----:B------:R-:W-:Y:S02]  /*6930*/  ULDC UR10, c[0x0][0x634] ;  /* 0x00018d00000a7ab9 */ /* 0x000fe40000000800 */
[----:B------:R-:W-:-:S05]  /*6940*/  IADD3 R9, P1, R0, UR10, RZ ;  /* 0x0000000a00097c10 */ /* 0x000fca000ff3e0ff */
[----:B------:R-:W-:-:S04]  /*6950*/  IMAD.X R19, RZ, RZ, R5, P1 ;  /* 0x000000ffff137224 */ /* 0x000fc800008e0605 */
[----:B------:R-:W-:-:S04]  /*6960*/  IMAD.WIDE.U32 R6, R19, UR8, RZ ;  /* 0x0000000813067c25 */ /* 0x000fc8000f8e00ff */
[----:B------:R-:W-:-:S04]  /*6970*/  IMAD.WIDE.U32 R6, P1, R9, UR9, R6 ;  /* 0x0000000909067c25 */ /* 0x000fc8000f820006 */
[----:B------:R-:W-:-:S04]  /*6980*/  IMAD.WIDE.U32 R8, R9, UR8, RZ ;  /* 0x0000000809087c25 */ /* 0x000fc8000f8e00ff */
[----:B------:R-:W-:Y:S01]  /*6990*/  IMAD.X R3, RZ, RZ, RZ, P1 ;  /* 0x000000ffff037224 */ /* 0x000fe200008e06ff */
[----:B------:R-:W-:Y:S01]  /*69a0*/  IADD3 RZ, P1, R9, R6, RZ ;  /* 0x0000000609ff7210 */ /* 0x000fe20007f3e0ff */
[----:B------:R-:W-:-:S04]  /*69b0*/  IMAD.MOV.U32 R2, RZ, RZ, R7 ;  /* 0x000000ffff027224 */ /* 0x000fc800078e0007 */
[----:B------:R-:W-:-:S08]  /*69c0*/  IMAD.WIDE.U32.X R2, R19, UR9, R2, P1 ;  /* 0x0000000913027c25 */ /* 0x000fd000088e0402 */
.L_x_115:
[--C-:B------:R-:W-:Y:S01]  /*69d0*/  SHF.R.U64 R8, R2, UR11, R3.reuse ;  /* 0x0000000b02087c19 */ /* 0x100fe20008001203 */
[----:B------:R-:W-:Y:S01]  /*69e0*/  ULDC.64 UR8, c[0x0][0x620] ;  /* 0x0001880000087ab9 */ /* 0x000fe20000000a00 */
[----:B------:R-:W-:Y:S01]  /*69f0*/  SHF.R.U32.HI R2, RZ, UR11, R3 ;  /* 0x0000000bff027c19 */ /* 0x000fe20008011603 */
[----:B------:R-:W-:Y:S01]  /*6a00*/  IMAD.MOV.U32 R3, RZ, RZ, R5 ;  /* 0x000000ffff037224 */ /* 0x000fe200078e0005 */
[----:B------:R-:W-:Y:S01]  /*6a10*/  IADD3 R7, P1, RZ, -R8, RZ ;  /* 0x80000008ff077210 */ /* 0x000fe20007f3e0ff */
[----:B------:R-:W2:Y:S01]  /*6a20*/  LDC R22, c[0x0][0x144] ;  /* 0x00005100ff167b82 */ /* 0x000ea20000000800 */
[----:B0-----:R-:W-:Y:S01]  /*6a30*/  I2FP.F32.U32 R9, R17 ;  /* 0x0000001100097245 */ /* 0x001fe20000201000 */
[----:B------:R-:W-:Y:S01]  /*6a40*/  ULDC.64 UR12, c[0x0][0x640] ;  /* 0x00019000000c7ab9 */ /* 0x000fe20000000a00 */
[----:B------:R-:W-:Y:S01]  /*6a50*/  ULDC UR10, c[0x0][0x608] ;  /* 0x00018200000a7ab9 */ /* 0x000fe20000000800 */
[----:B------:R-:W-:Y:S01]  /*6a60*/  IMAD.X R2, RZ, RZ, ~R2, P1 ;  /* 0x000000ffff027224 */ /* 0x000fe200008e0e02 */
[----:B------:R-:W-:-:S03]  /*6a70*/  ISETP.NE.U32.AND P1, PT, RZ, UR12, PT ;  /* 0x0000000cff007c0c */ /* 0x000fc6000bf25070 */
[----:B------:R-:W-:Y:S01]  /*6a80*/  IMAD R6, R2, UR8, RZ ;  /* 0x0000000802067c24 */ /* 0x000fe2000f8e02ff */
[----:B------:R-:W0:Y:S01]  /*6a90*/  LDC R19, c[0x0][0x148] ;  /* 0x00005200ff137b82 */ /* 0x000e220000000800 */
[----:B------:R-:W-:Y:S01]  /*6aa0*/  IMAD.MOV.U32 R2, RZ, RZ, R0 ;  /* 0x000000ffff027224 */ /* 0x000fe200078e0000 */
[----:B------:R-:W-:-:S03]  /*6ab0*/  ISETP.NE.AND.EX P1, PT, RZ, UR13, PT, P1 ;  /* 0x0000000dff007c0c */ /* 0x000fc6000bf25310 */
[----:B------:R-:W-:Y:S01]  /*6ac0*/  IMAD.WIDE.U32 R2, R7, UR8, R2 ;  /* 0x0000000807027c25 */ /* 0x000fe2000f8e0002 */
[----:B------:R-:W-:-:S03]  /*6ad0*/  ULDC UR8, c[0x0][0x150] ;  /* 0x0000540000087ab9 */ /* 0x000fc60000000800 */
[----:B------:R-:W-:Y:S02]  /*6ae0*/  IMAD R7, R7, UR9, R6 ;  /* 0x0000000907077c24 */ /* 0x000fe4000f8e0206 */
[----:B------:R-:W-:Y:S01]  /*6af0*/  FMUL R6, R9, UR8 ;  /* 0x0000000809067c20 */ /* 0x000fe20008400000 */
[----:B------:R-:W-:Y:S01]  /*6b00*/  ULDC UR8, c[0x0][0x618] ;  /* 0x0001860000087ab9 */ /* 0x000fe20000000800 */
[----:B------:R-:W-:Y:S01]  /*6b10*/  ULDC UR9, c[0x0][0x154] ;  /* 0x0000550000097ab9 */ /* 0x000fe20000000800 */
[----:B------:R-:W-:-:S03]  /*6b20*/  IMAD.IADD R3, R3, 0x1, R7 ;  /* 0x0000000103037824 */ /* 0x000fc600078e0207 */
[----:B------:R-:W3:Y:S02]  /*6b30*/  F2I.U32.TRUNC.NTZ R6, R6 ;  /* 0x0000000600067305 */ /* 0x000ee4000020f000 */
[----:B------:R-:W-:Y:S02]  /*6b40*/  SHF.R.U64 R9, R2, UR8, R3 ;  /* 0x0000000802097c19 */ /* 0x000fe40008001203 */
[----:B-1----:R-:W-:-:S05]  /*6b50*/  I2FP.F32.U32 R2, R14 ;  /* 0x0000000e00027245 */ /* 0x002fca0000201000 */
[----:B------:R-:W-:Y:S01]  /*6b60*/  FMUL R21, R2, UR9 ;  /* 0x0000000902157c20 */ /* 0x000fe20008400000 */
[----:B------:R-:W-:Y:S01]  /*6b70*/  SHF.R.U32.HI R2, RZ, UR8, R3 ;  /* 0x00000008ff027c19 */ /* 0x000fe20008011603 */
[----:B------:R-:W-:-:S03]  /*6b80*/  ULDC UR8, c[0x0][0x658] ;  /* 0x0001960000087ab9 */ /* 0x000fc60000000800 */
[--C-:B------:R-:W-:Y:S01]  /*6b90*/  SHF.R.U64 R20, R9, UR10, R2.reuse ;  /* 0x0000000a09147c19 */ /* 0x100fe20008001202 */
[----:B------:R-:W1:Y:S01]  /*6ba0*/  F2I.U32.TRUNC.NTZ R21, R21 ;  /* 0x0000001500157305 */ /* 0x000e62000020f000 */
[----:B------:R-:W-:Y:S01]  /*6bb0*/  SHF.R.U32.HI R3, RZ, UR10, R2 ;  /* 0x0000000aff037c19 */ /* 0x000fe20008011602 */
[----:B---3--:R-:W-:-:S03]  /*6bc0*/  IMAD.MOV R6, RZ, RZ, -R6 ;  /* 0x000000ffff067224 */ /* 0x008fc600078e0a06 */
[----:B------:R-:W-:Y:S01]  /*6bd0*/  SHF.R.U64 R18, R20, UR8, R3 ;  /* 0x0000000814127c19 */ /* 0x000fe20008001203 */
[----:B--2---:R-:W-:Y:S01]  /*6be0*/  IMAD R17, R22, R6, R17 ;  /* 0x0000000616117224 */ /* 0x004fe200078e0211 */
[----:B------:R-:W-:-:S03]  /*6bf0*/  SHF.R.U32.HI R23, RZ, UR8, R3 ;  /* 0x00000008ff177c19 */ /* 0x000fc60008011603 */
[----:B------:R-:W-:Y:S02]  /*6c00*/  IMAD.MOV.U32 R2, RZ, RZ, R18 ;  /* 0x000000ffff027224 */ /* 0x000fe400078e0012 */
[----:B------:R-:W-:Y:S01]  /*6c10*/  IMAD.MOV.U32 R3, RZ, RZ, R23 ;  /* 0x000000ffff037224 */ /* 0x000fe200078e0017 */
[----:B------:R-:W-:Y:S06]  /*6c20*/  @!P1 BRA `(.L_x_116) ;  /* 0x0000000000289947 */ /* 0x000fec0003800000 */
[----:B------:R-:W-:Y:S02]  /*6c30*/  ULDC UR8, c[0x0][0x64c] ;  /* 0x0001930000087ab9 */ /* 0x000fe40000000800 */
[----:B------:R-:W-:-:S05]  /*6c40*/  IADD3 R3, P1, R18, UR8, RZ ;  /* 0x0000000812037c10 */ /* 0x000fca000ff3e0ff */
[----:B------:R-:W-:-:S04]  /*6c50*/  IMAD.X R23, RZ, RZ, R23, P1 ;  /* 0x000000ffff177224 */ /* 0x000fc800008e0617 */
[----:B------:R-:W-:-:S04]  /*6c60*/  IMAD.WIDE.U32 R6, R23, UR12, RZ ;  /* 0x0000000c17067c25 */ /* 0x000fc8000f8e00ff */
[----:B------:R-:W-:-:S04]  /*6c70*/  IMAD.WIDE.U32 R6, P1, R3, UR13, R6 ;  /* 0x0000000d03067c25 */ /* 0x000fc8000f820006 */
[----:B------:R-:W-:-:S04]  /*6c80*/  IMAD.WIDE.U32 R2, R3, UR12, RZ ;  /* 0x0000000c03027c25 */ /* 0x000fc8000f8e00ff */
[----:B------:R-:W-:Y:S01]  /*6c90*/  IMAD.MOV.U32 R2, RZ, RZ, R7 ;  /* 0x000000ffff027224 */ /* 0x000fe200078e0007 */
[----:B------:R-:W-:Y:S01]  /*6ca0*/  IADD3 RZ, P3, R3, R6, RZ ;  /* 0x0000000603ff7210 */ /* 0x000fe20007f7e0ff */
[----:B------:R-:W-:-:S04]  /*6cb0*/  IMAD.X R3, RZ, RZ, RZ, P1 ;  /* 0x000000ffff037224 */ /* 0x000fc800008e06ff */
[----:B------:R-:W-:-:S08]  /*6cc0*/  IMAD.WIDE.U32.X R2, R23, UR13, R2, P3 ;  /* 0x0000000d17027c25 */ /* 0x000fd000098e0402 */
.L_x_116:
[----:B------:R-:W-:Y:S01]  /*6cd0*/  ULDC UR8, c[0x0][0x648] ;  /* 0x0001920000087ab9 */ /* 0x000fe20000000800 */
[----:B-1----:R-:W-:Y:S01]  /*6ce0*/  IMAD.MOV R21, RZ, RZ, -R21 ;  /* 0x000000ffff157224 */ /* 0x002fe200078e0a15 */
[----:B------:R-:W-:Y:S01]  /*6cf0*/  SHF.R.U64 R3, R2, UR8, R3 ;  /* 0x0000000802037c19 */ /* 0x000fe20008001203 */
[----:B------:R-:W-:Y:S01]  /*6d00*/  ULDC UR8, c[0x0][0x638] ;  /* 0x00018e0000087ab9 */ /* 0x000fe20000000800 */
[----:B------:R-:W-:Y:S01]  /*6d10*/  LOP3.LUT R20, R20, UR6, RZ, 0xc0, !PT ;  /* 0x0000000614147c12 */ /* 0x000fe2000f8ec0ff */
[----:B0-----:R-:W-:Y:S01]  /*6d20*/  @P4 IMAD R17, R19, R21, R14 ;  /* 0x0000001513114224 */ /* 0x001fe200078e020e */
[----:B------:R-:W-:Y:S01]  /*6d30*/  ULDC UR9, c[0x0][0x610] ;  /* 0x0001840000097ab9 */ /* 0x000fe20000000800 */
[----:B------:R-:W-:Y:S02]  /*6d40*/  IMAD.MOV R7, RZ, RZ, -R3 ;  /* 0x000000ffff077224 */ /* 0x000fe400078e0a03 */
[----:B------:R-:W-:Y:S01]  /*6d50*/  IMAD R14, R3, UR5, R20 ;  /* 0x00000005030e7c24 */ /* 0x000fe2000f8e0214 */
[----:B------:R-:W-:Y:S01]  /*6d60*/  LOP3.LUT R3, R9, UR4, RZ, 0xc0, !PT ;  /* 0x0000000409037c12 */ /* 0x000fe2000f8ec0ff */
[----:B------:R-:W-:Y:S01]  /*6d70*/  IMAD R18, R7, UR8, R18 ;  /* 0x0000000807127c24 */ /* 0x000fe2000f8e0212 */
[----:B------:R-:W-:Y:S01]  /*6d80*/  ULDC UR8, c[0x0][0x600] ;  /* 0x0001800000087ab9 */ /* 0x000fe20000000800 */
[----:B------:R-:W-:-:S02]  /*6d90*/  IMAD R14, R14, UR9, R17 ;  /* 0x000000090e0e7c24 */ /* 0x000fc4000f8e0211 */
[----:B------:R-:W-:Y:S02]  /*6da0*/  IMAD R3, R18, UR8, R3 ;  /* 0x0000000812037c24 */ /* 0x000fe4000f8e0203 */
[----:B------:R-:W-:Y:S02]  /*6db0*/  IMAD.MOV.U32 R2, RZ, RZ, 0x1 ;  /* 0x00000001ff027424 */ /* 0x000fe400078e00ff */
[----:B------:R-:W-:Y:S01]  /*6dc0*/  IMAD.MOV.U32 R9, RZ, RZ, R8 ;  /* 0x000000ffff097224 */ /* 0x000fe200078e0008 */
[----:B------:R-:W-:Y:S02]  /*6dd0*/  SEL R17, R3, R14, !P4 ;  /* 0x0000000e03117207 */ /* 0x000fe40006000000 */
[----:B------:R-:W-:-:S07]  /*6de0*/  SEL R14, R14, R3, !P4 ;  /* 0x000000030e0e7207 */ /* 0x000fce0006000000 */
.L_x_114:
[----:B------:R-:W-:Y:S05]  /*6df0*/  BSYNC B1 ;  /* 0x0000000000017941 */ /* 0x000fea0003800000 */
.L_x_113:
[----:B------:R-:W-:-:S13]  /*6e00*/  LOP3.LUT P1, RZ, R2, 0xff, RZ, 0xc0, !PT ;  /* 0x000000ff02ff7812 */ /* 0x000fda000782c0ff */
[----:B------:R-:W-:Y:S05]  /*6e10*/  @P1 BRA `(.L_x_117) ;  /* 0xfffffff400141947 */ /* 0x000fea000383ffff */
[----:B------:R-:W-:Y:S05]  /*6e20*/  BSYNC B0 ;  /* 0x0000000000007941 */ /* 0x000fea0003800000 */
.L_x_105:
[----:B------:R-:W-:-:S03]  /*6e30*/  UMOV UR8, 0xffffffff ;  /* 0xffffffff00087882 */ /* 0x000fc60000000000 */
[----:B------:R-:W-:Y:S05]  /*6e40*/  BRA.DIV UR8, `(.L_x_118) ;  /* 0x0000000208f87947 */ /* 0x000fea000b800000 */
[----:B------:R-:W-:-:S13]  /*6e50*/  ELECT P0, URZ, PT ;  /* 0x00000000003f782f */ /* 0x000fda0003800000 */
.L_x_131:
[----:B------:R-:W-:Y:S04]  /*6e60*/  BSSY B0, `(.L_x_119) ;  /* 0x0000022000007945 */ /* 0x000fe80003800000 */
[----:B------:R-:W-:Y:S05]  /*6e70*/  @!P0 BRA `(.L_x_120) ;  /* 0x0000000000808947 */ /* 0x000fea0003800000 */
[----:B------:R-:W-:-:S04]  /*6e80*/  LOP3.LUT R4, R4, 0x2, RZ, 0xfc, !PT ;  /* 0x0000000204047812 */ /* 0x000fc800078efcff */
[----:B------:R-:W-:-:S13]  /*6e90*/  ISETP.NE.AND P0, PT, R4, 0x3, PT ;  /* 0x000000030400780c */ /* 0x000fda0003f05270 */
[----:B------:R-:W-:Y:S05]  /*6ea0*/  @!P0 BRA `(.L_x_121) ;  /* 0x0000000000048947 */ /* 0x000fea0003800000 */
[----:B------:R-:W-:Y:S01]  /*6eb0*/  BPT.TRAP 0x1 ;  /* 0x000000040000795c */ /* 0x000fe20000300000 */
.L_x_121:
[----:B------:R-:W0:Y:S01]  /*6ec0*/  S2R R3, SR_CgaCtaId ;  /* 0x0000000000037919 */ /* 0x000e220000008800 */
[----:B------:R-:W-:Y:S02]  /*6ed0*/  MOV R0, 0x400 ;  /* 0x0000040000007802 */ /* 0x000fe40000000f00 */
[----:B------:R-:W-:Y:S02]  /*6ee0*/  SHF.L.U32 R2, R10, 0x1f, RZ ;  /* 0x0000001f0a027819 */ /* 0x000fe400000006ff */
[----:B0-----:R-:W-:-:S05]  /*6ef0*/  LEA R0, R3, R0, 0x18 ;  /* 0x0000000003007211 */ /* 0x001fca00078ec0ff */
[----:B------:R-:W-:-:S04]  /*6f00*/  VIADD R0, R0, 0x18 ;  /* 0x0000001800007836 */ /* 0x000fc80000000000 */
[C---:B------:R-:W-:Y:S02]  /*6f10*/  IMAD R7, R13.reuse, 0x8, R0 ;  /* 0x000000080d077824 */ /* 0x040fe400078e0200 */
[----:B------:R-:W-:Y:S02]  /*6f20*/  VIADD R13, R13, 0x1 ;  /* 0x000000010d0d7836 */ /* 0x000fe40000000000 */
[----:B------:R-:W0:Y:S03]  /*6f30*/  SYNCS.PHASECHK.TRANS64.TRYWAIT P0, [R7+URZ], R2 ;  /* 0x00000002070075a7 */ /* 0x000e26000800017f */
[----:B------:R-:W-:-:S04]  /*6f40*/  ISETP.NE.AND P1, PT, R13, 0x3, PT ;  /* 0x000000030d00780c */ /* 0x000fc80003f25270 */
[----:B------:R-:W-:Y:S02]  /*6f50*/  SEL R3, RZ, 0x1, P1 ;  /* 0x00000001ff037807 */ /* 0x000fe40000800000 */
[----:B------:R-:W-:Y:S02]  /*6f60*/  SEL R13, R13, RZ, P1 ;  /* 0x000000ff0d0d7207 */ /* 0x000fe40000800000 */
[----:B------:R-:W-:-:S03]  /*6f70*/  LOP3.LUT R9, R10, R3, RZ, 0x3c, !PT ;  /* 0x000000030a097212 */ /* 0x000fc600078e3cff */
[----:B------:R-:W-:Y:S01]  /*6f80*/  IMAD R6, R13, 0x8, R0 ;  /* 0x000000080d067824 */ /* 0x000fe200078e0200 */
[----:B------:R-:W-:Y:S01]  /*6f90*/  SHF.L.U32 R5, R9, 0x1f, RZ ;  /* 0x0000001f09057819 */ /* 0x000fe200000006ff */
[----:B0-----:R-:W-:Y:S06]  /*6fa0*/  @!P0 BRA `(.L_x_122) ;  /* 0x0000000000c48947 */ /* 0x001fec0003800000 */
.L_x_132:
[----:B------:R-:W1:Y:S01]  /*6fb0*/  SYNCS.PHASECHK.TRANS64.TRYWAIT P0, [R6+URZ], R5 ;  /* 0x00000005060075a7 */ /* 0x000e62000800017f */
[----:B0-----:R-:W-:-:S05]  /*6fc0*/  VIADD R2, R13, 0x1 ;  /* 0x000000010d027836 */ /* 0x001fca0000000000 */
[----:B------:R-:W-:-:S04]  /*6fd0*/  ISETP.NE.AND P1, PT, R2, 0x3, PT ;  /* 0x000000030200780c */ /* 0x000fc80003f25270 */
[----:B------:R-:W-:Y:S02]  /*6fe0*/  SEL R4, RZ, 0x1, P1 ;  /* 0x00000001ff047807 */ /* 0x000fe40000800000 */
[----:B------:R-:W-:Y:S02]  /*6ff0*/  SEL R3, R2, RZ, P1 ;  /* 0x000000ff02037207 */ /* 0x000fe40000800000 */
[----:B------:R-:W-:Y:S01]  /*7000*/  LOP3.LUT R4, R9, R4, RZ, 0x3c, !PT ;  /* 0x0000000409047212 */ /* 0x000fe200078e3cff */
[----:B-1----:R-:W-:Y:S06]  /*7010*/  @!P0 BRA `(.L_x_123) ;  /* 0x0000000000bc8947 */ /* 0x002fec0003800000 */
.L_x_133:
[----:B------:R-:W-:Y:S01]  /*7020*/  IMAD R3, R3, 0x8, R0 ;  /* 0x0000000803037824 */ /* 0x000fe200078e0200 */
[----:B------:R-:W-:-:S07]  /*7030*/  SHF.L.U32 R0, R4, 0x1f, RZ ;  /* 0x0000001f04007819 */ /* 0x000fce00000006ff */
.L_x_124:
[----:B-1----:R1:W2:Y:S02]  /*7040*/  SYNCS.PHASECHK.TRANS64.TRYWAIT P0, [R3+URZ], R0 ;  /* 0x00000000030075a7 */ /* 0x0022a4000800017f */
[----:B--2---:R-:W-:Y:S05]  /*7050*/  @!P0 NANOSLEEP.SYNCS 0x989680 ;  /* 0x009896800000895d */ /* 0x004fea0003900000 */
[----:B------:R-:W2:Y:S02]  /*7060*/  @!P0 SYNCS.PHASECHK.TRANS64 P0, [R3+URZ], R0 ;  /* 0x00000000030085a7 */ /* 0x000ea4000800007f */
[----:B--2---:R-:W-:Y:S05]  /*7070*/  @!P0 BRA `(.L_x_124) ;  /* 0xfffffffc00f08947 */ /* 0x004fea000383ffff */
.L_x_120:
[----:B------:R-:W-:Y:S05]  /*7080*/  BSYNC B0 ;  /* 0x0000000000007941 */ /* 0x000fea0003800000 */
.L_x_119:
[----:B------:R-:W-:Y:S05]  /*7090*/  EXIT ;  /* 0x000000000000794d */ /* 0x000fea0003800000 */
.L_x_17:
[----:B-1----:R-:W-:-:S04]  /*70a0*/  IMAD.U32 R7, RZ, RZ, UR6 ;  /* 0x00000006ff077e24 */ /* 0x002fc8000f8e00ff */
[----:B------:R1:W3:Y:S03]  /*70b0*/  SYNCS.PHASECHK.TRANS64.TRYWAIT P0, [R7+URZ], R6 ;  /* 0x00000006070075a7 */ /* 0x0002e6000800017f */
[----:B---3--:R-:W-:Y:S05]  /*70c0*/  @!P0 NANOSLEEP.SYNCS 0x989680 ;  /* 0x009896800000895d */ /* 0x008fea0003900000 */
[----:B------:R-:W3:Y:S02]  /*70d0*/  @!P0 SYNCS.PHASECHK.TRANS64 P0, [R7+URZ], R6 ;  /* 0x00000006070085a7 */ /* 0x000ee4000800007f */
[----:B---3--:R-:W-:Y:S05]  /*70e0*/  @!P0 BRA `(.L_x_17) ;  /* 0xfffffffc00ec8947 */ /* 0x008fea000383ffff */
[----:B------:R-:W-:Y:S05]  /*70f0*/  BRA `(.L_x_16) ;  /* 0xffffffa000987947 */ /* 0x000fea000383ffff */
.L_x_23:
[----:B-1----:R-:W-:-:S04]  /*7100*/  IMAD.U32 R8, RZ, RZ, UR14 ;  /* 0x0000000eff087e24 */ /* 0x002fc8000f8e00ff */
[----:B------:R1:W3:Y:S03]  /*7110*/  SYNCS.PHASECHK.TRANS64.TRYWAIT P0, [R8+URZ], R7 ;  /* 0x00000007080075a7 */ /* 0x0002e6000800017f */
[----:B---3--:R-:W-:Y:S05]  /*7120*/  @!P0 NANOSLEEP.SYNCS 0x989680 ;  /* 0x009896800000895d */ /* 0x008fea0003900000 */
[----:B------:R-:W3:Y:S02]  /*7130*/  @!P0 SYNCS.PHASECHK.TRANS64 P0, [R8+URZ], R7 ;  /* 0x00000007080085a7 */ /* 0x000ee4000800007f */
[----:B---3--:R-:W-:Y:S05]  /*7140*/  @!P0 BRA `(.L_x_23) ;  /* 0xfffffffc00ec8947 */ /* 0x008fea000383ffff */
[----:B------:R-:W-:Y:S05]  /*7150*/  BRA `(.L_x_22) ;  /* 0xffffffac00207947 */ /* 0x000fea000383ffff */
.L_x_106:
[----:B------:R-:W-:Y:S01]  /*7160*/  BSSY B1, `(.L_x_125) ;  /* 0x0000006000017945 */ /* 0x000fe20003800000 */
[----:B------:R-:W-:-:S07]  /*7170*/  IMAD.MOV.U32 R2, RZ, RZ, -0x1 ;  /* 0xffffffffff027424 */ /* 0x000fce00078e00ff */
[----:B------:R-:W-:Y:S05]  /*7180*/  WARPSYNC.COLLECTIVE R2, `(.L_x_126) ;  /* 0x00000000020c7348 */ /* 0x000fea0003c00000 */
[----:B------:R-:W-:Y:S02]  /*7190*/  ELECT P1, UR62, PT ;  /* 0x00000000003e782f */ /* 0x000fe40003820000 */
[----:B------:R-:W-:Y:S01]  /*71a0*/  MOV R2, UR62 ;  /* 0x0000003e00027c02 */ /* 0x000fe20008000f00 */
[----:B------:R-:W-:Y:S10]  /*71b0*/  ENDCOLLECTIVE ;  /* 0x000000000000791b */ /* 0x000ff40003800000 */
.L_x_126:
[----:B------:R-:W-:Y:S05]  /*71c0*/  BSYNC B1 ;  /* 0x0000000000017941 */ /* 0x000fea0003800000 */
.L_x_125:
[----:B------:R-:W-:Y:S05]  /*71d0*/  BRA `(.L_x_127) ;  /* 0xfffffff000307947 */ /* 0x000fea000383ffff */
.L_x_109:
[----:B-1----:R1:W2:Y:S02]  /*71e0*/  SYNCS.PHASECHK.TRANS64.TRYWAIT P1, [R18+URZ+0x18], R7 ;  /* 0x00001807120075a7 */ /* 0x0022a4000802017f */
[----:B--2---:R-:W-:Y:S05]  /*71f0*/  @!P1 NANOSLEEP.SYNCS 0x989680 ;  /* 0x009896800000995d */ /* 0x004fea0003900000 */
[----:B------:R-:W2:Y:S02]  /*7200*/  @!P1 SYNCS.PHASECHK.TRANS64 P1, [R18+URZ+0x18], R7 ;  /* 0x00001807120095a7 */ /* 0x000ea4000802007f */
[----:B--2---:R-:W-:Y:S05]  /*7210*/  @!P1 BRA `(.L_x_109) ;  /* 0xfffffffc00f09947 */ /* 0x004fea000383ffff */
[----:B------:R-:W-:Y:S05]  /*7220*/  BRA `(.L_x_128) ;  /* 0xfffffff000647947 */ /* 0x000fea000383ffff */
.L_x_118:
[----:B------:R-:W-:Y:S01]  /*7230*/  BSSY B0, `(.L_x_129) ;  /* 0x0000006000007945 */ /* 0x000fe20003800000 */
[----:B------:R-:W-:-:S07]  /*7240*/  IMAD.MOV.U32 R2, RZ, RZ, -0x1 ;  /* 0xffffffffff027424 */ /* 0x000fce00078e00ff */
[----:B------:R-:W-:Y:S05]  /*7250*/  WARPSYNC.COLLECTIVE R2, `(.L_x_130) ;  /* 0x00000000020c7348 */ /* 0x000fea0003c00000 */
[----:B------:R-:W-:Y:S02]  /*7260*/  ELECT P1, UR62, PT ;  /* 0x00000000003e782f */ /* 0x000fe40003820000 */
[----:B------:R-:W-:Y:S01]  /*7270*/  MOV R2, UR62 ;  /* 0x0000003e00027c02 */ /* 0x000fe20008000f00 */
[----:B------:R-:W-:Y:S10]  /*7280*/  ENDCOLLECTIVE ;  /* 0x000000000000791b */ /* 0x000ff40003800000 */
.L_x_130:
[----:B------:R-:W-:Y:S05]  /*7290*/  BSYNC B0 ;  /* 0x0000000000007941 */ /* 0x000fea0003800000 */
.L_x_129:
[----:B------:R-:W-:Y:S01]  /*72a0*/  PLOP3.LUT P0, PT, P1, PT, PT, 0x80, 0x0 ;  /* 0x000000000000781c */ /* 0x000fe20000f0f070 */
[----:B------:R-:W-:-:S12]  /*72b0*/  BRA `(.L_x_131) ;  /* 0xfffffff800e87947 */ /* 0x000fd8000383ffff */
.L_x_122:
[----:B0-----:R0:W1:Y:S02]  /*72c0*/  SYNCS.PHASECHK.TRANS64.TRYWAIT P0, [R7+URZ], R2 ;  /* 0x00000002070075a7 */ /* 0x001064000800017f */
[----:B-1----:R-:W-:Y:S05]  /*72d0*/  @!P0 NANOSLEEP.SYNCS 0x989680 ;  /* 0x009896800000895d */ /* 0x002fea0003900000 */
[----:B------:R-:W1:Y:S02]  /*72e0*/  @!P0 SYNCS.PHASECHK.TRANS64 P0, [R7+URZ], R2 ;  /* 0x00000002070085a7 */ /* 0x000e64000800007f */
[----:B-1----:R-:W-:Y:S05]  /*72f0*/  @!P0 BRA `(.L_x_122) ;  /* 0xfffffffc00f08947 */ /* 0x002fea000383ffff */
[----:B------:R-:W-:Y:S05]  /*7300*/  BRA `(.L_x_132) ;  /* 0xfffffffc00287947 */ /* 0x000fea000383ffff */
.L_x_123:
[----:B0-----:R0:W1:Y:S02]  /*7310*/  SYNCS.PHASECHK.TRANS64.TRYWAIT P0, [R6+URZ], R5 ;  /* 0x00000005060075a7 */ /* 0x001064000800017f */
[----:B-1----:R-:W-:Y:S05]  /*7320*/  @!P0 NANOSLEEP.SYNCS 0x989680 ;  /* 0x009896800000895d */ /* 0x002fea0003900000 */
[----:B------:R-:W1:Y:S02]  /*7330*/  @!P0 SYNCS.PHASECHK.TRANS64 P0, [R6+URZ], R5 ;  /* 0x00000005060085a7 */ /* 0x000e64000800007f */
[----:B-1----:R-:W-:Y:S05]  /*7340*/  @!P0 BRA `(.L_x_123) ;  /* 0xfffffffc00f08947 */ /* 0x002fea000383ffff */
[----:B------:R-:W-:Y:S05]  /*7350*/  BRA `(.L_x_133) ;  /* 0xfffffffc00307947 */ /* 0x000fea000383ffff */
.L_x_134:
[----:B------:R-:W-:-:S00]  /*7360*/  BRA `(.L_x_134) ;  /* 0xfffffffc00fc7947 */ /* 0x000fc0000383ffff */
[----:B------:R-:W-:-:S00]  /*7370*/  NOP ;  /* 0x0000000000007918 */ /* 0x000fc00000000000 */
        /* <DEDUP_REMOVED lines=8> */
.L_x_135:


//--------------------- .nv.shared._ZN7cutlass13device_kernelINS_4gemm6kernel13GemmUniversalIN4cute5tupleIJiiiiEEENS1_10collective13CollectiveMmaINS1_37MainloopSm90TmaGmmaWarpSpecializedFP8ILi3ENS5_IJNS4_1CILi1EEESB_SB_EEENS1_35KernelTmaWarpSpecializedCooperativeEEENS5_IJNSA_ILi256EEENSA_ILi32EEESF_EEENS_12float_e4m3_tENS5_IJlSB_lEEESI_SJ_NS4_8TiledMMAINS4_8MMA_AtomIJNS4_4SM904GMMA30MMA_64x32x32_F32E4M3E4M3_SS_TNILNSN_7ScaleInE1ELSP_1EEEEEENS4_6LayoutINS5_IJNSA_ILi2EEESB_SB_EEENS5_IJSB_NSA_ILi0EEESV_EEEEENS5_IJNS4_10UnderscoreESY_SY_EEEEENS4_13SM90_TMA_LOADENS4_14ComposedLayoutINS4_7SwizzleILi3ELi4ELi3EEENS4_18smem_ptr_flag_bitsILi8EEENSS_INS5_IJNSA_ILi8EEENSA_ILi128EEEEEENS5_IJS18_SB_EEEEEEEvNS4_8identityES11_S1C_vS1D_EENS_8epilogue10collective6detail29Sm90TmaWarpSpecializedAdapterINS1G_15DefaultEpilogueISI_SJ_SJ_NS1F_6thread17LinearCombinationISI_Li1EffLNS1K_9ScaleType4KindE0ELNS_15FloatRoundStyleE2ESI_EENS1_15EpilogueDefaultEEEEEvvEEEEvNT_6ParamsE --------------------------
	.section	.nv.shared._ZN7cutlass13device_kernelINS_4gemm6kernel13GemmUniversalIN4cute5tupleIJiiiiEEENS1_10collective13CollectiveMmaINS1_37MainloopSm90TmaGmmaWarpSpecializedFP8ILi3ENS5_IJNS4_1CILi1EEESB_SB_EEENS1_35KernelTmaWarpSpecializedCooperativeEEENS5_IJNSA_ILi256EEENSA_ILi32EEESF_EEENS_12float_e4m3_tENS5_IJlSB_lEEESI_SJ_NS4_8TiledMMAINS4_8MMA_AtomIJNS4_4SM904GMMA30MMA_64x32x32_F32E4M3E4M3_SS_TNILNSN_7ScaleInE1ELSP_1EEEEEENS4_6LayoutINS5_IJNSA_ILi2EEESB_SB_EEENS5_IJSB_NSA_ILi0EEESV_EEEEENS5_IJNS4_10UnderscoreESY_SY_EEEEENS4_13SM90_TMA_LOADENS4_14ComposedLayoutINS4_7SwizzleILi3ELi4ELi3EEENS4_18smem_ptr_flag_bitsILi8EEENSS_INS5_IJNSA_ILi8EEENSA_ILi128EEEEEENS5_IJS18_SB_EEEEEEEvNS4_8identityES11_S1C_vS1D_EENS_8epilogue10collective6detail29Sm90TmaWarpSpecializedAdapterINS1G_15DefaultEpilogueISI_SJ_SJ_NS1F_6thread17LinearCombinationISI_Li1EffLNS1K_9ScaleType4KindE0ELNS_15FloatRoundStyleE2ESI_EENS1_15EpilogueDefaultEEEEEvvEEEEvNT_6ParamsE,"aw",@nobits
	.sectionflags	@""
	.align	16
	.zero		1024


//--------------------- .nv.shared.reserved.0     --------------------------
	.section	.nv.shared.reserved.0,"aw",@nobits
	.weak		__nv_reservedSMEM_offset_0_alias
	.size		__nv_reservedSMEM_offset_0_alias, 0, 0
	.other		__nv_reservedSMEM_offset_0_alias,@"STO_CUDA_RESERVED_SHARED STV_DEFAULT"
__nv_reservedSMEM_offset_0_alias:
	.zero		0


//--------------------- .nv.global                --------------------------
	.section	.nv.global,"aw",@nobits
.nv.global:
	.type		_ZN39_INTERNAL_9e6e4f60_4_k_cu_afb190ce_49064cute1_E,@object
	.size		_ZN39_INTERNAL_9e6e4f60_4_k_cu_afb190ce_49064cute1_E,(_ZN39_INTERNAL_9e6e4f60_4_k_cu_afb190ce_49064cuda3std3__45__cpo6cbeginE - _ZN39_INTERNAL_9e6e4f60_4_k_cu_afb190ce_49064cute1_E)
_ZN39_INTERNAL_9e6e4f60_4_k_cu_afb190ce_49064cute1_E:
	.zero		1
	.type		_ZN39_INTERNAL_9e6e4f60_4_k_cu_afb190ce_49064cuda3std3__45__cpo6cbeginE,@object
	.size		_ZN39_INTERNAL_9e6e4f60_4_k_cu_afb190ce_49064cuda3std3__45__cpo6cbeginE,(_ZN39_INTERNAL_9e6e4f60_4_k_cu_afb190ce_49064cuda3std3__48in_placeE - _ZN39_INTERNAL_9e6e4f60_4_k_cu_afb190ce_49064cuda3std3__45__cpo6cbeginE)
_ZN39_INTERNAL_9e6e4f60_4_k_cu_afb190ce_49064cuda3std3__45__cpo6cbeginE:
	.zero		1
	.type		_ZN39_INTERNAL_9e6e4f60_4_k_cu_afb190ce_49064cuda3std3__48in_placeE,@object
	.size		_ZN39_INTERNAL_9e6e4f60_4_k_cu_afb190ce_49064cuda3std3__48in_placeE,(_ZN39_INTERNAL_9e6e4f60_4_k_cu_afb190ce_49064cuda3std6ranges3__45__cpo9iter_moveE - _ZN39_INTERNAL_9e6e4f60_4_k_cu_afb190ce_49064cuda3std3__48in_placeE)
_ZN39_INTERNAL_9e6e4f60_4_k_cu_afb190ce_49064cuda3std3__48in_placeE:
	.zero		1
	.type		_ZN39_INTERNAL_9e6e4f60_4_k_cu_afb190ce_49064cuda3std6ranges3__45__cpo9iter_moveE,@object
	.size		_ZN39_INTERNAL_9e6e4f60_4_k_cu_afb190ce_49064cuda3std6ranges3__45__cpo9iter_moveE,(_ZN39_INTERNAL_9e6e4f60_4_k_cu_afb190ce_49064cuda3std3__45__cpo5beginE - _ZN39_INTERNAL_9e6e4f60_4_k_cu_afb190ce_49064cuda3std6ranges3__45__cpo9iter_moveE)
_ZN39_INTERNAL_9e6e4f60_4_k_cu_afb190ce_49064cuda3std6ranges3__45__cpo9iter_moveE:
	.zero		1
	.type		_ZN39_INTERNAL_9e6e4f60_4_k_cu_afb190ce_49064cuda3std3__45__cpo5beginE,@object
	.size		_ZN39_INTERNAL_9e6e4f60_4_k_cu_afb190ce_49064cuda3std3__45__cpo5beginE,(_ZN39_INTERNAL_9e6e4f60_4_k_cu_afb190ce_49064cuda3std3__441_GLOBAL__N__9e6e4f60_4_k_cu_afb190ce_49066ignoreE - _ZN39_INTERNAL_9e6e4f60_4_k_cu_afb190ce_49064cuda3std3__45__cpo5beginE)
_ZN39_INTERNAL_9e6e4f60_4_k_cu_afb190ce_49064cuda3std3__45__cpo5beginE:
	.zero		1
	.type		_ZN39_INTERNAL_9e6e4f60_4_k_cu_afb190ce_49064cuda3std3__441_GLOBAL__N__9e6e4f60_4_k_cu_afb190ce_49066ignoreE,@object
	.size		_ZN39_INTERNAL_9e6e4f60_4_k_cu_afb190ce_49064cuda3std3__441_GLOBAL__N__9e6e4f60_4_k_cu_afb190ce_49066ignoreE,(_ZN39_INTERNAL_9e6e4f60_4_k_cu_afb190ce_49064cute7productE - _ZN39_INTERNAL_9e6e4f60_4_k_cu_afb190ce_49064cuda3std3__441_GLOBAL__N__9e6e4f60_4_k_cu_afb190ce_49066ignoreE)
_ZN39_INTERNAL_9e6e4f60_4_k_cu_afb190ce_49064cuda3std3__441_GLOBAL__N__9e6e4f60_4_k_cu_afb190ce_49066ignoreE:
	.zero		1
	.type		_ZN39_INTERNAL_9e6e4f60_4_k_cu_afb190ce_49064cute7productE,@object
	.size		_ZN39_INTERNAL_9e6e4f60_4_k_cu_afb190ce_49064cute7productE,(_ZN39_INTERNAL_9e6e4f60_4_k_cu_afb190ce_49064cuda3std3__45__cpo3endE - _ZN39_INTERNAL_9e6e4f60_4_k_cu_afb190ce_49064cute7productE)
_ZN39_INTERNAL_9e6e4f60_4_k_cu_afb190ce_49064cute7productE:
	.zero		1
	.type		_ZN39_INTERNAL_9e6e4f60_4_k_cu_afb190ce_49064cuda3std3__45__cpo3endE,@object
	.size		_ZN39_INTERNAL_9e6e4f60_4_k_cu_afb190ce_49064cuda3std3__45__cpo3endE,(_ZN39_INTERNAL_9e6e4f60_4_k_cu_afb190ce_49064cuda3std3__419piecewise_constructE - _ZN39_INTERNAL_9e6e4f60_4_k_cu_afb190ce_49064cuda3std3__45__cpo3endE)
_ZN39_INTERNAL_9e6e4f60_4_k_cu_afb190ce_49064cuda3std3__45__cpo3endE:
	.zero		1
	.type		_ZN39_INTERNAL_9e6e4f60_4_k_cu_afb190ce_49064cuda3std3__419piecewise_constructE,@object
	.size		_ZN39_INTERNAL_9e6e4f60_4_k_cu_afb190ce_49064cuda3std3__419piecewise_constructE,(_ZN39_INTERNAL_9e6e4f60_4_k_cu_afb190ce_49064cuda3std3__45__cpo4cendE - _ZN39_INTERNAL_9e6e4f60_4_k_cu_afb190ce_49064cuda3std3__419piecewise_constructE)
_ZN39_INTERNAL_9e6e4f60_4_k_cu_afb190ce_49064cuda3std3__419piecewise_constructE:
	.zero		1
	.type		_ZN39_INTERNAL_9e6e4f60_4_k_cu_afb190ce_49064cuda3std3__45__cpo4cendE,@object
	.size		_ZN39_INTERNAL_9e6e4f60_4_k_cu_afb190ce_49064cuda3std3__45__cpo4cendE,(_ZN39_INTERNAL_9e6e4f60_4_k_cu_afb190ce_49064cuda3std6ranges3__45__cpo4swapE - _ZN39_INTERNAL_9e6e4f60_4_k_cu_afb190ce_49064cuda3std3__45__cpo4cendE)
_ZN39_INTERNAL_9e6e4f60_4_k_cu_afb190ce_49064cuda3std3__45__cpo4cendE:
	.zero		1
	.type		_ZN39_INTERNAL_9e6e4f60_4_k_cu_afb190ce_49064cuda3std6ranges3__45__cpo4swapE,@object
	.size		_ZN39_INTERNAL_9e6e4f60_4_k_cu_afb190ce_49064cuda3std6ranges3__45__cpo4swapE,(.L_7 - _ZN39_INTERNAL_9e6e4f60_4_k_cu_afb190ce_49064cuda3std6ranges3__45__cpo4swapE)
_ZN39_INTERNAL_9e6e4f60_4_k_cu_afb190ce_49064cuda3std6ranges3__45__cpo4swapE:
	.zero		1
.L_7:


//--------------------- .nv.constant0._ZN7cutlass13device_kernelINS_4gemm6kernel13GemmUniversalIN4cute5tupleIJiiiiEEENS1_10collective13CollectiveMmaINS1_37MainloopSm90TmaGmmaWarpSpecializedFP8ILi3ENS5_IJNS4_1CILi1EEESB_SB_EEENS1_35KernelTmaWarpSpecializedCooperativeEEENS5_IJNSA_ILi256EEENSA_ILi32EEESF_EEENS_12float_e4m3_tENS5_IJlSB_lEEESI_SJ_NS4_8TiledMMAINS4_8MMA_AtomIJNS4_4SM904GMMA30MMA_64x32x32_F32E4M3E4M3_SS_TNILNSN_7ScaleInE1ELSP_1EEEEEENS4_6LayoutINS5_IJNSA_ILi2EEESB_SB_EEENS5_IJSB_NSA_ILi0EEESV_EEEEENS5_IJNS4_10UnderscoreESY_SY_EEEEENS4_13SM90_TMA_LOADENS4_14ComposedLayoutINS4_7SwizzleILi3ELi4ELi3EEENS4_18smem_ptr_flag_bitsILi8EEENSS_INS5_IJNSA_ILi8EEENSA_ILi128EEEEEENS5_IJS18_SB_EEEEEEEvNS4_8identityES11_S1C_vS1D_EENS_8epilogue10collective6detail29Sm90TmaWarpSpecializedAdapterINS1G_15DefaultEpilogueISI_SJ_SJ_NS1F_6thread17LinearCombinationISI_Li1EffLNS1K_9ScaleType4KindE0ELNS_15FloatRoundStyleE2ESI_EENS1_15EpilogueDefaultEEEEEvvEEEEvNT_6ParamsE --------------------------
	.section	.nv.constant0._ZN7cutlass13device_kernelINS_4gemm6kernel13GemmUniversalIN4cute5tupleIJiiiiEEENS1_10collective13CollectiveMmaINS1_37MainloopSm90TmaGmmaWarpSpecializedFP8ILi3ENS5_IJNS4_1CILi1EEESB_SB_EEENS1_35KernelTmaWarpSpecializedCooperativeEEENS5_IJNSA_ILi256EEENSA_ILi32EEESF_EEENS_12float_e4m3_tENS5_IJlSB_lEEESI_SJ_NS4_8TiledMMAINS4_8MMA_AtomIJNS4_4SM904GMMA30MMA_64x32x32_F32E4M3E4M3_SS_TNILNSN_7ScaleInE1ELSP_1EEEEEENS4_6LayoutINS5_IJNSA_ILi2EEESB_SB_EEENS5_IJSB_NSA_ILi0EEESV_EEEEENS5_IJNS4_10UnderscoreESY_SY_EEEEENS4_13SM90_TMA_LOADENS4_14ComposedLayoutINS4_7SwizzleILi3ELi4ELi3EEENS4_18smem_ptr_flag_bitsILi8EEENSS_INS5_IJNSA_ILi8EEENSA_ILi128EEEEEENS5_IJS18_SB_EEEEEEEvNS4_8identityES11_S1C_vS1D_EENS_8epilogue10collective6detail29Sm90TmaWarpSpecializedAdapterINS1G_15DefaultEpilogueISI_SJ_SJ_NS1F_6thread17LinearCombinationISI_Li1EffLNS1K_9ScaleType4KindE0ELNS_15FloatRoundStyleE2ESI_EENS1_15EpilogueDefaultEEEEEvvEEEEvNT_6ParamsE,"a",@progbits
	.sectionflags	@""
	.align	4
.nv.constant0._ZN7cutlass13device_kernelINS_4gemm6kernel13GemmUniversalIN4cute5tupleIJiiiiEEENS1_10collective13CollectiveMmaINS1_37MainloopSm90TmaGmmaWarpSpecializedFP8ILi3ENS5_IJNS4_1CILi1EEESB_SB_EEENS1_35KernelTmaWarpSpecializedCooperativeEEENS5_IJNSA_ILi256EEENSA_ILi32EEESF_EEENS_12float_e4m3_tENS5_IJlSB_lEEESI_SJ_NS4_8TiledMMAINS4_8MMA_AtomIJNS4_4SM904GMMA30MMA_64x32x32_F32E4M3E4M3_SS_TNILNSN_7ScaleInE1ELSP_1EEEEEENS4_6LayoutINS5_IJNSA_ILi2EEESB_SB_EEENS5_IJSB_NSA_ILi0EEESV_EEEEENS5_IJNS4_10UnderscoreESY_SY_EEEEENS4_13SM90_TMA_LOADENS4_14ComposedLayoutINS4_7SwizzleILi3ELi4ELi3EEENS4_18smem_ptr_flag_bitsILi8EEENSS_INS5_IJNSA_ILi8EEENSA_ILi128EEEEEENS5_IJS18_SB_EEEEEEEvNS4_8identityES11_S1C_vS1D_EENS_8epilogue10collective6detail29Sm90TmaWarpSpecializedAdapterINS1G_15DefaultEpilogueISI_SJ_SJ_NS1F_6thread17LinearCombinationISI_Li1EffLNS1K_9ScaleType4KindE0ELNS_15FloatRoundStyleE2ESI_EENS1_15EpilogueDefaultEEEEEvvEEEEvNT_6ParamsE:
	.zero		1664


//--------------------- SYMBOLS --------------------------

	.type		.nv.reservedSmem.offset0,@object
	.size		.nv.reservedSmem.offset0,0x4
